//
// Generated by NVIDIA NVVM Compiler
//
// Compiler Build ID: CL-36424714
// Cuda compilation tools, release 13.0, V13.0.88
// Based on NVVM 20.0.0
//

.version 9.0
.target sm_100
.address_size 64

	// .globl	_Z13NextGenKernelPbS_ii

.visible .entry _Z13NextGenKernelPbS_ii(
	.param .u64 .ptr .align 1 _Z13NextGenKernelPbS_ii_param_0,
	.param .u64 .ptr .align 1 _Z13NextGenKernelPbS_ii_param_1,
	.param .u32 _Z13NextGenKernelPbS_ii_param_2,
	.param .u32 _Z13NextGenKernelPbS_ii_param_3
)
{
	.reg .pred 	%p<15>;
	.reg .b16 	%rs<7>;
	.reg .b32 	%r<121>;
	.reg .b64 	%rd<87>;

	ld.param.u64 	%rd4, [_Z13NextGenKernelPbS_ii_param_0];
	ld.param.u64 	%rd5, [_Z13NextGenKernelPbS_ii_param_1];
	ld.param.u32 	%r15, [_Z13NextGenKernelPbS_ii_param_2];
	ld.param.u32 	%r16, [_Z13NextGenKernelPbS_ii_param_3];
	cvta.to.global.u64 	%rd1, %rd5;
	cvta.to.global.u64 	%rd2, %rd4;
	mov.u32 	%r17, %ctaid.y;
	mov.u32 	%r1, %nctaid.x;
	mul.lo.s32 	%r18, %r17, %r1;
	mov.u32 	%r19, %ctaid.x;
	add.s32 	%r2, %r18, %r19;
	add.s32 	%r20, %r18, %r1;
	setp.eq.s32 	%p1, %r17, 0;
	mov.u32 	%r3, %nctaid.y;
	selp.b32 	%r21, %r3, %r17, %p1;
	add.s32 	%r22, %r21, -1;
	mad.lo.s32 	%r4, %r22, %r1, %r19;
	add.s32 	%r23, %r3, -1;
	setp.eq.s32 	%p2, %r17, %r23;
	selp.b32 	%r24, 0, %r20, %p2;
	add.s32 	%r5, %r24, %r19;
	mul.lo.s32 	%r25, %r16, %r15;
	setp.ge.s32 	%p3, %r2, %r25;
	setp.lt.s32 	%p4, %r2, 0;
	or.pred  	%p5, %p4, %p3;
	@%p5 bra 	$L__BB0_19;
	setp.ne.s32 	%p6, %r2, 0;
	cvt.u64.u32 	%rd6, %r2;
	add.s64 	%rd3, %rd2, %rd6;
	@%p6 bra 	$L__BB0_3;
	ld.global.s8 	%r101, [%rd2+1];
	add.s32 	%r102, %r1, -1;
	cvt.u64.u32 	%rd65, %r102;
	add.s64 	%rd66, %rd2, %rd65;
	ld.global.s8 	%r103, [%rd66];
	add.s32 	%r104, %r103, %r101;
	add.s32 	%r105, %r4, -1;
	cvt.u64.u32 	%rd67, %r105;
	add.s64 	%rd68, %rd2, %rd67;
	ld.global.s8 	%r106, [%rd68];
	add.s32 	%r107, %r104, %r106;
	cvt.u64.u32 	%rd69, %r4;
	add.s64 	%rd70, %rd2, %rd69;
	ld.global.s8 	%r108, [%rd70];
	add.s32 	%r109, %r107, %r108;
	sub.s32 	%r110, %r4, %r1;
	cvt.u64.u32 	%rd71, %r110;
	add.s64 	%rd72, %rd2, %rd71;
	ld.global.s8 	%r111, [%rd72];
	add.s32 	%r112, %r109, %r111;
	add.s32 	%r113, %r5, -1;
	cvt.u64.u32 	%rd73, %r113;
	add.s64 	%rd74, %rd2, %rd73;
	ld.global.s8 	%r114, [%rd74];
	add.s32 	%r115, %r112, %r114;
	cvt.u64.u32 	%rd75, %r5;
	add.s64 	%rd76, %rd2, %rd75;
	ld.global.s8 	%r116, [%rd76];
	add.s32 	%r117, %r115, %r116;
	add.s32 	%r118, %r5, 1;
	cvt.u64.u32 	%rd77, %r118;
	add.s64 	%rd78, %rd2, %rd77;
	ld.global.s8 	%r119, [%rd78];
	add.s32 	%r120, %r117, %r119;
	bra.uni 	$L__BB0_12;
$L__BB0_3:
	mul.lo.s32 	%r7, %r1, %r3;
	add.s32 	%r26, %r7, -1;
	setp.ne.s32 	%p7, %r2, %r26;
	@%p7 bra 	$L__BB0_5;
	sub.s32 	%r81, %r7, %r1;
	cvt.u64.u32 	%rd49, %r81;
	add.s64 	%rd50, %rd2, %rd49;
	ld.global.s8 	%r82, [%rd50];
	add.s32 	%r83, %r2, -1;
	cvt.u64.u32 	%rd51, %r83;
	add.s64 	%rd52, %rd2, %rd51;
	ld.global.s8 	%r84, [%rd52];
	add.s32 	%r85, %r84, %r82;
	add.s32 	%r86, %r4, -1;
	cvt.u64.u32 	%rd53, %r86;
	add.s64 	%rd54, %rd2, %rd53;
	ld.global.s8 	%r87, [%rd54];
	add.s32 	%r88, %r85, %r87;
	cvt.u64.u32 	%rd55, %r4;
	add.s64 	%rd56, %rd2, %rd55;
	ld.global.s8 	%r89, [%rd56];
	add.s32 	%r90, %r88, %r89;
	add.s32 	%r91, %r4, 1;
	cvt.u64.u32 	%rd57, %r91;
	add.s64 	%rd58, %rd2, %rd57;
	ld.global.s8 	%r92, [%rd58];
	add.s32 	%r93, %r90, %r92;
	add.s32 	%r94, %r5, -1;
	cvt.u64.u32 	%rd59, %r94;
	add.s64 	%rd60, %rd2, %rd59;
	ld.global.s8 	%r95, [%rd60];
	add.s32 	%r96, %r93, %r95;
	cvt.u64.u32 	%rd61, %r5;
	add.s64 	%rd62, %rd2, %rd61;
	ld.global.s8 	%r97, [%rd62];
	add.s32 	%r98, %r96, %r97;
	add.s32 	%r99, %r5, 1;
	cvt.u64.u32 	%rd63, %r99;
	add.s64 	%rd64, %rd2, %rd63;
	ld.global.s8 	%r100, [%rd64];
	add.s32 	%r120, %r98, %r100;
	bra.uni 	$L__BB0_12;
$L__BB0_5:
	sub.s32 	%r27, %r7, %r1;
	setp.ne.s32 	%p8, %r2, %r27;
	@%p8 bra 	$L__BB0_7;
	ld.global.s8 	%r62, [%rd3+1];
	add.s32 	%r63, %r2, -1;
	cvt.u64.u32 	%rd35, %r63;
	add.s64 	%rd36, %rd2, %rd35;
	ld.global.s8 	%r64, [%rd36];
	add.s32 	%r65, %r64, %r62;
	add.s32 	%r66, %r4, -1;
	cvt.u64.u32 	%rd37, %r66;
	add.s64 	%rd38, %rd2, %rd37;
	ld.global.s8 	%r67, [%rd38];
	add.s32 	%r68, %r65, %r67;
	cvt.u64.u32 	%rd39, %r4;
	add.s64 	%rd40, %rd2, %rd39;
	ld.global.s8 	%r69, [%rd40];
	add.s32 	%r70, %r68, %r69;
	add.s32 	%r71, %r4, 1;
	cvt.u64.u32 	%rd41, %r71;
	add.s64 	%rd42, %rd2, %rd41;
	ld.global.s8 	%r72, [%rd42];
	add.s32 	%r73, %r70, %r72;
	add.s32 	%r74, %r1, -1;
	cvt.u64.u32 	%rd43, %r74;
	add.s64 	%rd44, %rd2, %rd43;
	ld.global.s8 	%r75, [%rd44];
	add.s32 	%r76, %r73, %r75;
	cvt.u64.u32 	%rd45, %r5;
	add.s64 	%rd46, %rd2, %rd45;
	ld.global.s8 	%r77, [%rd46];
	add.s32 	%r78, %r76, %r77;
	add.s32 	%r79, %r5, 1;
	cvt.u64.u32 	%rd47, %r79;
	add.s64 	%rd48, %rd2, %rd47;
	ld.global.s8 	%r80, [%rd48];
	add.s32 	%r120, %r78, %r80;
	bra.uni 	$L__BB0_12;
$L__BB0_7:
	add.s32 	%r10, %r1, -1;
	setp.ne.s32 	%p9, %r2, %r10;
	@%p9 bra 	$L__BB0_9;
	ld.global.s8 	%r120, [%rd3+1];
	bra.uni 	$L__BB0_12;
$L__BB0_9:
	setp.ne.s32 	%p10, %r2, %r1;
	@%p10 bra 	$L__BB0_11;
	cvt.u64.u32 	%rd21, %r1;
	add.s64 	%rd22, %rd2, %rd21;
	ld.global.s8 	%r47, [%rd22+1];
	cvt.u64.u32 	%rd23, %r10;
	add.s64 	%rd24, %rd2, %rd23;
	ld.global.s8 	%rs1, [%rd24];
	mul.wide.s16 	%r48, %rs1, 2;
	add.s32 	%r49, %r48, %r47;
	cvt.u64.u32 	%rd25, %r4;
	add.s64 	%rd26, %rd2, %rd25;
	ld.global.s8 	%r50, [%rd26];
	add.s32 	%r51, %r49, %r50;
	add.s32 	%r52, %r4, 1;
	cvt.u64.u32 	%rd27, %r52;
	add.s64 	%rd28, %rd2, %rd27;
	ld.global.s8 	%r53, [%rd28];
	add.s32 	%r54, %r51, %r53;
	add.s32 	%r55, %r5, -1;
	cvt.u64.u32 	%rd29, %r55;
	add.s64 	%rd30, %rd2, %rd29;
	ld.global.s8 	%r56, [%rd30];
	add.s32 	%r57, %r54, %r56;
	cvt.u64.u32 	%rd31, %r5;
	add.s64 	%rd32, %rd2, %rd31;
	ld.global.s8 	%r58, [%rd32];
	add.s32 	%r59, %r57, %r58;
	add.s32 	%r60, %r5, 1;
	cvt.u64.u32 	%rd33, %r60;
	add.s64 	%rd34, %rd2, %rd33;
	ld.global.s8 	%r61, [%rd34];
	add.s32 	%r120, %r59, %r61;
	bra.uni 	$L__BB0_12;
$L__BB0_11:
	ld.global.s8 	%r28, [%rd3+1];
	add.s32 	%r29, %r2, -1;
	cvt.u64.u32 	%rd7, %r29;
	add.s64 	%rd8, %rd2, %rd7;
	ld.global.s8 	%r30, [%rd8];
	add.s32 	%r31, %r30, %r28;
	add.s32 	%r32, %r4, -1;
	cvt.u64.u32 	%rd9, %r32;
	add.s64 	%rd10, %rd2, %rd9;
	ld.global.s8 	%r33, [%rd10];
	add.s32 	%r34, %r31, %r33;
	cvt.u64.u32 	%rd11, %r4;
	add.s64 	%rd12, %rd2, %rd11;
	ld.global.s8 	%r35, [%rd12];
	add.s32 	%r36, %r34, %r35;
	add.s32 	%r37, %r4, 1;
	cvt.u64.u32 	%rd13, %r37;
	add.s64 	%rd14, %rd2, %rd13;
	ld.global.s8 	%r38, [%rd14];
	add.s32 	%r39, %r36, %r38;
	add.s32 	%r40, %r5, -1;
	cvt.u64.u32 	%rd15, %r40;
	add.s64 	%rd16, %rd2, %rd15;
	ld.global.s8 	%r41, [%rd16];
	add.s32 	%r42, %r39, %r41;
	cvt.u64.u32 	%rd17, %r5;
	add.s64 	%rd18, %rd2, %rd17;
	ld.global.s8 	%r43, [%rd18];
	add.s32 	%r44, %r42, %r43;
	add.s32 	%r45, %r5, 1;
	cvt.u64.u32 	%rd19, %r45;
	add.s64 	%rd20, %rd2, %rd19;
	ld.global.s8 	%r46, [%rd20];
	add.s32 	%r120, %r44, %r46;
$L__BB0_12:
	ld.global.u8 	%rs2, [%rd3];
	setp.ne.s16 	%p11, %rs2, 1;
	@%p11 bra 	$L__BB0_18;
	setp.gt.s32 	%p13, %r120, 1;
	@%p13 bra 	$L__BB0_15;
	add.s64 	%rd86, %rd1, %rd6;
	mov.b16 	%rs6, 0;
	st.global.u8 	[%rd86], %rs6;
	bra.uni 	$L__BB0_19;
$L__BB0_15:
	setp.lt.u32 	%p14, %r120, 4;
	@%p14 bra 	$L__BB0_17;
	add.s64 	%rd84, %rd1, %rd6;
	mov.b16 	%rs5, 0;
	st.global.u8 	[%rd84], %rs5;
	bra.uni 	$L__BB0_19;
$L__BB0_17:
	add.s64 	%rd82, %rd1, %rd6;
	mov.b16 	%rs4, 1;
	st.global.u8 	[%rd82], %rs4;
	bra.uni 	$L__BB0_19;
$L__BB0_18:
	add.s64 	%rd80, %rd1, %rd6;
	setp.eq.s32 	%p12, %r120, 3;
	selp.u16 	%rs3, 1, 0, %p12;
	st.global.u8 	[%rd80], %rs3;
$L__BB0_19:
	ret;

}
	// .globl	_Z8GLKernelP6uchar4PbS1_iib
.visible .entry _Z8GLKernelP6uchar4PbS1_iib(
	.param .u64 .ptr .align 1 _Z8GLKernelP6uchar4PbS1_iib_param_0,
	.param .u64 .ptr .align 1 _Z8GLKernelP6uchar4PbS1_iib_param_1,
	.param .u64 .ptr .align 1 _Z8GLKernelP6uchar4PbS1_iib_param_2,
	.param .u32 _Z8GLKernelP6uchar4PbS1_iib_param_3,
	.param .u32 _Z8GLKernelP6uchar4PbS1_iib_param_4,
	.param .u8 _Z8GLKernelP6uchar4PbS1_iib_param_5
)
{
	.reg .pred 	%p<15>;
	.reg .b16 	%rs<26>;
	.reg .b32 	%r<14>;
	.reg .b64 	%rd<16>;

	ld.param.u64 	%rd9, [_Z8GLKernelP6uchar4PbS1_iib_param_0];
	ld.param.u64 	%rd10, [_Z8GLKernelP6uchar4PbS1_iib_param_1];
	ld.param.u64 	%rd8, [_Z8GLKernelP6uchar4PbS1_iib_param_2];
	ld.param.u32 	%r2, [_Z8GLKernelP6uchar4PbS1_iib_param_3];
	ld.param.u32 	%r3, [_Z8GLKernelP6uchar4PbS1_iib_param_4];
	ld.param.s8 	%rs12, [_Z8GLKernelP6uchar4PbS1_iib_param_5];
	cvta.to.global.u64 	%rd1, %rd9;
	cvta.to.global.u64 	%rd2, %rd10;
	mov.u32 	%r4, %ctaid.y;
	mov.u32 	%r5, %nctaid.x;
	mov.u32 	%r6, %ctaid.x;
	mad.lo.s32 	%r1, %r4, %r5, %r6;
	mul.lo.s32 	%r7, %r3, %r2;
	setp.ge.s32 	%p1, %r1, %r7;
	setp.lt.s32 	%p2, %r1, 0;
	or.pred  	%p3, %p2, %p1;
	@%p3 bra 	$L__BB1_18;
	setp.eq.s16 	%p4, %rs12, 0;
	@%p4 bra 	$L__BB1_6;
	cvt.u64.u32 	%rd11, %r1;
	add.s64 	%rd3, %rd2, %rd11;
	ld.global.u8 	%rs22, [%rd3];
	setp.ne.s16 	%p5, %rs22, 1;
	mul.wide.u32 	%rd12, %r1, 4;
	add.s64 	%rd4, %rd1, %rd12;
	@%p5 bra 	$L__BB1_4;
	mov.b32 	%r8, -1;
	st.global.u32 	[%rd4], %r8;
	ld.global.u8 	%rs22, [%rd3];
$L__BB1_4:
	setp.ne.s16 	%p6, %rs22, 0;
	@%p6 bra 	$L__BB1_18;
	mov.b32 	%r9, -16777216;
	st.global.u32 	[%rd4], %r9;
	bra.uni 	$L__BB1_18;
$L__BB1_6:
	cvt.u64.u32 	%rd13, %r1;
	add.s64 	%rd5, %rd2, %rd13;
	ld.global.u8 	%rs24, [%rd5];
	setp.ne.s16 	%p7, %rs24, 1;
	cvta.to.global.u64 	%rd14, %rd8;
	add.s64 	%rd6, %rd14, %rd13;
	mul.wide.u32 	%rd15, %r1, 4;
	add.s64 	%rd7, %rd1, %rd15;
	@%p7 bra 	$L__BB1_9;
	ld.global.u8 	%rs15, [%rd6];
	setp.ne.s16 	%p8, %rs15, 1;
	mov.b16 	%rs24, 1;
	@%p8 bra 	$L__BB1_9;
	mov.b32 	%r10, -7188970;
	st.global.u32 	[%rd7], %r10;
	ld.global.u8 	%rs24, [%rd5];
$L__BB1_9:
	and.b16  	%rs16, %rs24, 255;
	setp.ne.s16 	%p9, %rs16, 1;
	@%p9 bra 	$L__BB1_12;
	ld.global.u8 	%rs18, [%rd6];
	setp.ne.s16 	%p10, %rs18, 0;
	mov.b16 	%rs24, 1;
	@%p10 bra 	$L__BB1_12;
	mov.b32 	%r11, -1;
	st.global.u32 	[%rd7], %r11;
	ld.global.u8 	%rs24, [%rd5];
$L__BB1_12:
	and.b16  	%rs19, %rs24, 255;
	setp.ne.s16 	%p11, %rs19, 0;
	@%p11 bra 	$L__BB1_18;
	ld.global.u8 	%rs25, [%rd6];
	setp.ne.s16 	%p12, %rs25, 1;
	@%p12 bra 	$L__BB1_16;
	mov.b32 	%r12, -8317294;
	st.global.u32 	[%rd7], %r12;
	ld.global.u8 	%rs20, [%rd5];
	setp.ne.s16 	%p13, %rs20, 0;
	@%p13 bra 	$L__BB1_18;
	ld.global.u8 	%rs25, [%rd6];
$L__BB1_16:
	setp.ne.s16 	%p14, %rs25, 0;
	@%p14 bra 	$L__BB1_18;
	mov.b32 	%r13, -16777216;
	st.global.u32 	[%rd7], %r13;
$L__BB1_18:
	ret;

}


// ===== COMPILED SASS (sm_100) =====

	.target	sm_100

	.elftype	@"ET_EXEC"


//--------------------- .note.nv.tkinfo           --------------------------
	.section	.note.nv.tkinfo,"",@"SHT_NOTE"
	.sectionflags	@"SHF_NOTE_NV_TKINFO"
	.tkinfo
        /*0018*/ 	.word	0x00000002
        /*0030*/ 	.string	""
        /*0030*/ 	.string	"ptxas"
        /*0030*/ 	.string	"Cuda compilation tools, release 13.0, V13.0.88"
        /*0030*/ 	.string	"Build cuda_13.0.r13.0/compiler.36424714_0"
        /*0030*/ 	.string	"-arch sm_100 -m 64 "



//--------------------- .note.nv.cuinfo           --------------------------
	.section	.note.nv.cuinfo,"",@"SHT_NOTE"
	.sectionflags	@"SHF_NOTE_NV_CUINFO"
        /*0018*/ 	.short	0x0002
        /*001a*/ 	.short	0x0064
        /*001c*/ 	.short	0x0082
	.zero		2


//--------------------- .nv.info                  --------------------------
	.section	.nv.info,"",@"SHT_CUDA_INFO"
	.align	4


	//----- nvinfo : EIATTR_REGCOUNT
	.align		4
        /*0000*/ 	.byte	0x04, 0x2f
        /*0002*/ 	.short	(.L_1 - .L_0)
	.align		4
.L_0:
        /*0004*/ 	.word	index@(_Z13NextGenKernelPbS_ii)
        /*0008*/ 	.word	0x00000014


	//----- nvinfo : EIATTR_FRAME_SIZE
	.align		4
.L_1:
        /*000c*/ 	.byte	0x04, 0x11
        /*000e*/ 	.short	(.L_3 - .L_2)
	.align		4
.L_2:
        /*0010*/ 	.word	index@(_Z13NextGenKernelPbS_ii)
        /*0014*/ 	.word	0x00000000


	//----- nvinfo : EIATTR_REGCOUNT
	.align		4
.L_3:
        /*0018*/ 	.byte	0x04, 0x2f
        /*001a*/ 	.short	(.L_5 - .L_4)
	.align		4
.L_4:
        /*001c*/ 	.word	index@(_Z8GLKernelP6uchar4PbS1_iib)
        /*0020*/ 	.word	0x0000000c


	//----- nvinfo : EIATTR_FRAME_SIZE
	.align		4
.L_5:
        /*0024*/ 	.byte	0x04, 0x11
        /*0026*/ 	.short	(.L_7 - .L_6)
	.align		4
.L_6:
        /*0028*/ 	.word	index@(_Z8GLKernelP6uchar4PbS1_iib)
        /*002c*/ 	.word	0x00000000


	//----- nvinfo : EIATTR_MIN_STACK_SIZE
	.align		4
.L_7:
        /*0030*/ 	.byte	0x04, 0x12
        /*0032*/ 	.short	(.L_9 - .L_8)
	.align		4
.L_8:
        /*0034*/ 	.word	index@(_Z8GLKernelP6uchar4PbS1_iib)
        /*0038*/ 	.word	0x00000000


	//----- nvinfo : EIATTR_MIN_STACK_SIZE
	.align		4
.L_9:
        /*003c*/ 	.byte	0x04, 0x12
        /*003e*/ 	.short	(.L_11 - .L_10)
	.align		4
.L_10:
        /*0040*/ 	.word	index@(_Z13NextGenKernelPbS_ii)
        /*0044*/ 	.word	0x00000000
.L_11:


//--------------------- .nv.compat                --------------------------
	.section	.nv.compat,"",@"SHT_CUDA_COMPAT_INFO"
	.align	4
        /*0000*/ 	.byte	0x02, 0x09, 0x00, 0x00, 0x02, 0x02, 0x01, 0x00, 0x02, 0x05, 0x05, 0x00, 0x03, 0x07, 0x01, 0x01
        /*0010*/ 	.byte	0x02, 0x03, 0x00, 0x00, 0x02, 0x06, 0x01, 0x00, 0x04, 0x0b, 0x08, 0x00, 0x09, 0x00, 0x00, 0x00
        /*0020*/ 	.byte	0x00, 0x00, 0x00, 0x00


//--------------------- .nv.info._Z8GLKernelP6uchar4PbS1_iib --------------------------
	.section	.nv.info._Z8GLKernelP6uchar4PbS1_iib,"",@"SHT_CUDA_INFO"
	.sectionflags	@""
	.align	4


	//----- nvinfo : EIATTR_CUDA_API_VERSION
	.align		4
        /*0000*/ 	.byte	0x04, 0x37
        /*0002*/ 	.short	(.L_13 - .L_12)
.L_12:
        /*0004*/ 	.word	0x00000082


	//----- nvinfo : EIATTR_KPARAM_INFO
	.align		4
.L_13:
        /*0008*/ 	.byte	0x04, 0x17
        /*000a*/ 	.short	(.L_15 - .L_14)
.L_14:
        /*000c*/ 	.word	0x00000000
        /*0010*/ 	.short	0x0005
        /*0012*/ 	.short	0x0020
        /*0014*/ 	.byte	0x00, 0xf0, 0x05, 0x00


	//----- nvinfo : EIATTR_KPARAM_INFO
	.align		4
.L_15:
        /*0018*/ 	.byte	0x04, 0x17
        /*001a*/ 	.short	(.L_17 - .L_16)
.L_16:
        /*001c*/ 	.word	0x00000000
        /*0020*/ 	.short	0x0004
        /*0022*/ 	.short	0x001c
        /*0024*/ 	.byte	0x00, 0xf0, 0x11, 0x00


	//----- nvinfo : EIATTR_KPARAM_INFO
	.align		4
.L_17:
        /*0028*/ 	.byte	0x04, 0x17
        /*002a*/ 	.short	(.L_19 - .L_18)
.L_18:
        /*002c*/ 	.word	0x00000000
        /*0030*/ 	.short	0x0003
        /*0032*/ 	.short	0x0018
        /*0034*/ 	.byte	0x00, 0xf0, 0x11, 0x00


	//----- nvinfo : EIATTR_KPARAM_INFO
	.align		4
.L_19:
        /*0038*/ 	.byte	0x04, 0x17
        /*003a*/ 	.short	(.L_21 - .L_20)
.L_20:
        /*003c*/ 	.word	0x00000000
        /*0040*/ 	.short	0x0002
        /*0042*/ 	.short	0x0010
        /*0044*/ 	.byte	0x00, 0xf5, 0x21, 0x00


	//----- nvinfo : EIATTR_KPARAM_INFO
	.align		4
.L_21:
        /*0048*/ 	.byte	0x04, 0x17
        /*004a*/ 	.short	(.L_23 - .L_22)
.L_22:
        /*004c*/ 	.word	0x00000000
        /*0050*/ 	.short	0x0001
        /*0052*/ 	.short	0x0008
        /*0054*/ 	.byte	0x00, 0xf5, 0x21, 0x00


	//----- nvinfo : EIATTR_KPARAM_INFO
	.align		4
.L_23:
        /*0058*/ 	.byte	0x04, 0x17
        /*005a*/ 	.short	(.L_25 - .L_24)
.L_24:
        /*005c*/ 	.word	0x00000000
        /*0060*/ 	.short	0x0000
        /*0062*/ 	.short	0x0000
        /*0064*/ 	.byte	0x00, 0xf5, 0x21, 0x00


	//----- nvinfo : EIATTR_SPARSE_MMA_MASK
	.align		4
.L_25:
        /*0068*/ 	.byte	0x03, 0x50
        /*006a*/ 	.short	0x0000


	//----- nvinfo : EIATTR_MAXREG_COUNT
	.align		4
        /*006c*/ 	.byte	0x03, 0x1b
        /*006e*/ 	.short	0x00ff


	//----- nvinfo : EIATTR_MERCURY_ISA_VERSION
	.align		4
        /*0070*/ 	.byte	0x03, 0x5f
        /*0072*/ 	.short	0x0101


	//----- nvinfo : EIATTR_VRC_CTA_INIT_COUNT
	.align		4
        /*0074*/ 	.byte	0x02, 0x4a
	.zero		1
	.zero		1


	//----- nvinfo : EIATTR_EXIT_INSTR_OFFSETS
	.align		4
        /*0078*/ 	.byte	0x04, 0x1c
        /*007a*/ 	.short	(.L_27 - .L_26)


	//   ....[0]....
.L_26:
        /*007c*/ 	.word	0x00000090


	//   ....[1]....
        /*0080*/ 	.word	0x000001c0


	//   ....[2]....
        /*0084*/ 	.word	0x000001f0


	//   ....[3]....
        /*0088*/ 	.word	0x000003d0


	//   ....[4]....
        /*008c*/ 	.word	0x00000450


	//   ....[5]....
        /*0090*/ 	.word	0x00000490


	//   ....[6]....
        /*0094*/ 	.word	0x000004c0


	//----- nvinfo : EIATTR_CBANK_PARAM_SIZE
	.align		4
.L_27:
        /*0098*/ 	.byte	0x03, 0x19
        /*009a*/ 	.short	0x0021


	//----- nvinfo : EIATTR_PARAM_CBANK
	.align		4
        /*009c*/ 	.byte	0x04, 0x0a
        /*009e*/ 	.short	(.L_29 - .L_28)
	.align		4
.L_28:
        /*00a0*/ 	.word	index@(.nv.constant0._Z8GLKernelP6uchar4PbS1_iib)
        /*00a4*/ 	.short	0x0380
        /*00a6*/ 	.short	0x0021


	//----- nvinfo : EIATTR_SW_WAR
	.align		4
.L_29:
        /*00a8*/ 	.byte	0x04, 0x36
        /*00aa*/ 	.short	(.L_31 - .L_30)
.L_30:
        /*00ac*/ 	.word	0x00000008
.L_31:


//--------------------- .nv.info._Z13NextGenKernelPbS_ii --------------------------
	.section	.nv.info._Z13NextGenKernelPbS_ii,"",@"SHT_CUDA_INFO"
	.sectionflags	@""
	.align	4


	//----- nvinfo : EIATTR_CUDA_API_VERSION
	.align		4
        /*0000*/ 	.byte	0x04, 0x37
        /*0002*/ 	.short	(.L_33 - .L_32)
.L_32:
        /*0004*/ 	.word	0x00000082


	//----- nvinfo : EIATTR_KPARAM_INFO
	.align		4
.L_33:
        /*0008*/ 	.byte	0x04, 0x17
        /*000a*/ 	.short	(.L_35 - .L_34)
.L_34:
        /*000c*/ 	.word	0x00000000
        /*0010*/ 	.short	0x0003
        /*0012*/ 	.short	0x0014
        /*0014*/ 	.byte	0x00, 0xf0, 0x11, 0x00


	//----- nvinfo : EIATTR_KPARAM_INFO
	.align		4
.L_35:
        /*0018*/ 	.byte	0x04, 0x17
        /*001a*/ 	.short	(.L_37 - .L_36)
.L_36:
        /*001c*/ 	.word	0x00000000
        /*0020*/ 	.short	0x0002
        /*0022*/ 	.short	0x0010
        /*0024*/ 	.byte	0x00, 0xf0, 0x11, 0x00


	//----- nvinfo : EIATTR_KPARAM_INFO
	.align		4
.L_37:
        /*0028*/ 	.byte	0x04, 0x17
        /*002a*/ 	.short	(.L_39 - .L_38)
.L_38:
        /*002c*/ 	.word	0x00000000
        /*0030*/ 	.short	0x0001
        /*0032*/ 	.short	0x0008
        /*0034*/ 	.byte	0x00, 0xf5, 0x21, 0x00


	//----- nvinfo : EIATTR_KPARAM_INFO
	.align		4
.L_39:
        /*0038*/ 	.byte	0x04, 0x17
        /*003a*/ 	.short	(.L_41 - .L_40)
.L_40:
        /*003c*/ 	.word	0x00000000
        /*0040*/ 	.short	0x0000
        /*0042*/ 	.short	0x0000
        /*0044*/ 	.byte	0x00, 0xf5, 0x21, 0x00


	//----- nvinfo : EIATTR_SPARSE_MMA_MASK
	.align		4
.L_41:
        /*0048*/ 	.byte	0x03, 0x50
        /*004a*/ 	.short	0x0000


	//----- nvinfo : EIATTR_MAXREG_COUNT
	.align		4
        /*004c*/ 	.byte	0x03, 0x1b
        /*004e*/ 	.short	0x00ff


	//----- nvinfo : EIATTR_MERCURY_ISA_VERSION
	.align		4
        /*0050*/ 	.byte	0x03, 0x5f
        /*0052*/ 	.short	0x0101


	//----- nvinfo : EIATTR_VRC_CTA_INIT_COUNT
	.align		4
        /*0054*/ 	.byte	0x02, 0x4a
	.zero		1
	.zero		1


	//----- nvinfo : EIATTR_EXIT_INSTR_OFFSETS
	.align		4
        /*0058*/ 	.byte	0x04, 0x1c
        /*005a*/ 	.short	(.L_43 - .L_42)


	//   ....[0]....
.L_42:
        /*005c*/ 	.word	0x000000a0


	//   ....[1]....
        /*0060*/ 	.word	0x000011a0


	//   ....[2]....
        /*0064*/ 	.word	0x00001200


	//   ....[3]....
        /*0068*/ 	.word	0x00001280


	//   ....[4]....
        /*006c*/ 	.word	0x00001310


	//----- nvinfo : EIATTR_CBANK_PARAM_SIZE
	.align		4
.L_43:
        /*0070*/ 	.byte	0x03, 0x19
        /*0072*/ 	.short	0x0018


	//----- nvinfo : EIATTR_PARAM_CBANK
	.align		4
        /*0074*/ 	.byte	0x04, 0x0a
        /*0076*/ 	.short	(.L_45 - .L_44)
	.align		4
.L_44:
        /*0078*/ 	.word	index@(.nv.constant0._Z13NextGenKernelPbS_ii)
        /*007c*/ 	.short	0x0380
        /*007e*/ 	.short	0x0018


	//----- nvinfo : EIATTR_SW_WAR
	.align		4
.L_45:
        /*0080*/ 	.byte	0x04, 0x36
        /*0082*/ 	.short	(.L_47 - .L_46)
.L_46:
        /*0084*/ 	.word	0x00000008
.L_47:


//--------------------- .nv.callgraph             --------------------------
	.section	.nv.callgraph,"",@"SHT_CUDA_CALLGRAPH"
	.align	4
	.sectionentsize	8
	.align		4
        /*0000*/ 	.word	0x00000000
	.align		4
        /*0004*/ 	.word	0xffffffff
	.align		4
        /*0008*/ 	.word	0x00000000
	.align		4
        /*000c*/ 	.word	0xfffffffe
	.align		4
        /*0010*/ 	.word	0x00000000
	.align		4
        /*0014*/ 	.word	0xfffffffd
	.align		4
        /*0018*/ 	.word	0x00000000
	.align		4
        /*001c*/ 	.word	0xfffffffc


//--------------------- .text._Z8GLKernelP6uchar4PbS1_iib --------------------------
	.section	.text._Z8GLKernelP6uchar4PbS1_iib,"ax",@progbits
	.align	128
        .global         _Z8GLKernelP6uchar4PbS1_iib
        .type           _Z8GLKernelP6uchar4PbS1_iib,@function
        .size           _Z8GLKernelP6uchar4PbS1_iib,(.L_x_14 - _Z8GLKernelP6uchar4PbS1_iib)
        .other          _Z8GLKernelP6uchar4PbS1_iib,@"STO_CUDA_ENTRY STV_DEFAULT"
_Z8GLKernelP6uchar4PbS1_iib:
.text._Z8GLKernelP6uchar4PbS1_iib:
[----:B------:R-:W-:Y:S01]  /*0000*/  LDC R1, c[0x0][0x37c] ;  /* 0x0000df00ff017b82 */ /* 0x000fe20000000800 */
[----:B------:R-:W0:Y:S07]  /*0010*/  S2R R0, SR_CTAID.X ;  /* 0x0000000000007919 */ /* 0x000e2e0000002500 */
[----:B------:R-:W0:Y:S01]  /*0020*/  S2UR UR6, SR_CTAID.Y ;  /* 0x00000000000679c3 */ /* 0x000e220000002600 */
[----:B------:R-:W1:Y:S07]  /*0030*/  LDCU.64 UR4, c[0x0][0x398] ;  /* 0x00007300ff0477ac */ /* 0x000e6e0008000a00 */
[----:B------:R-:W0:Y:S01]  /*0040*/  LDC R9, c[0x0][0x370] ;  /* 0x0000dc00ff097b82 */ /* 0x000e220000000800 */
[----:B-1----:R-:W-:Y:S01]  /*0050*/  UIMAD UR4, UR5, UR4, URZ ;  /* 0x00000004050472a4 */ /* 0x002fe2000f8e02ff */
[----:B0-----:R-:W-:-:S05]  /*0060*/  IMAD R9, R9, UR6, R0 ;  /* 0x0000000609097c24 */ /* 0x001fca000f8e0200 */
[----:B------:R-:W-:-:S04]  /*0070*/  ISETP.GE.AND P0, PT, R9, UR4, PT ;  /* 0x0000000409007c0c */ /* 0x000fc8000bf06270 */
[----:B------:R-:W-:-:S13]  /*0080*/  ISETP.LT.OR P0, PT, R9, RZ, P0 ;  /* 0x000000ff0900720c */ /* 0x000fda0000701670 */
[----:B------:R-:W-:Y:S05]  /*0090*/  @P0 EXIT ;  /* 0x000000000000094d */ /* 0x000fea0003800000 */
[----:B------:R-:W0:Y:S01]  /*00a0*/  LDCU.U8 UR4, c[0x0][0x3a0] ;  /* 0x00007400ff0477ac */ /* 0x000e220008000000 */
[----:B------:R-:W1:Y:S01]  /*00b0*/  LDCU.64 UR6, c[0x0][0x358] ;  /* 0x00006b00ff0677ac */ /* 0x000e620008000a00 */
[----:B0-----:R-:W-:-:S04]  /*00c0*/  UPRMT UR4, UR4, 0x8880, URZ ;  /* 0x0000888004047896 */ /* 0x001fc800080000ff */
[----:B------:R-:W-:-:S09]  /*00d0*/  UISETP.NE.AND UP0, UPT, UR4, URZ, UPT ;  /* 0x000000ff0400728c */ /* 0x000fd2000bf05270 */
[----:B-1----:R-:W-:Y:S05]  /*00e0*/  BRA.U !UP0, `(.L_x_0) ;  /* 0x0000000108447547 */ /* 0x002fea000b800000 */
[----:B------:R-:W0:Y:S01]  /*00f0*/  LDCU.64 UR4, c[0x0][0x388] ;  /* 0x00007100ff0477ac */ /* 0x000e220008000a00 */
[----:B------:R-:W1:Y:S01]  /*0100*/  LDC.64 R4, c[0x0][0x380] ;  /* 0x0000e000ff047b82 */ /* 0x000e620000000a00 */
[----:B0-----:R-:W-:-:S05]  /*0110*/  IADD3 R2, P0, PT, R9, UR4, RZ ;  /* 0x0000000409027c10 */ /* 0x001fca000ff1e0ff */
[----:B------:R-:W-:-:S05]  /*0120*/  IMAD.X R3, RZ, RZ, UR5, P0 ;  /* 0x00000005ff037e24 */ /* 0x000fca00080e06ff */
[----:B------:R-:W2:Y:S01]  /*0130*/  LDG.E.U8 R0, desc[UR6][R2.64] ;  /* 0x0000000602007981 */ /* 0x000ea2000c1e1100 */
[----:B-1----:R-:W-:Y:S01]  /*0140*/  IMAD.WIDE.U32 R4, R9, 0x4, R4 ;  /* 0x0000000409047825 */ /* 0x002fe200078e0004 */
[----:B--2---:R-:W-:-:S13]  /*0150*/  ISETP.NE.AND P0, PT, R0, 0x1, PT ;  /* 0x000000010000780c */ /* 0x004fda0003f05270 */
[----:B------:R-:W-:Y:S05]  /*0160*/  @P0 BRA `(.L_x_1) ;  /* 0x00000000000c0947 */ /* 0x000fea0003800000 */
[----:B------:R-:W-:-:S05]  /*0170*/  IMAD.MOV.U32 R7, RZ, RZ, -0x1 ;  /* 0xffffffffff077424 */ /* 0x000fca00078e00ff */
[----:B------:R0:W-:Y:S04]  /*0180*/  STG.E desc[UR6][R4.64], R7 ;  /* 0x0000000704007986 */ /* 0x0001e8000c101906 */
[----:B------:R0:W5:Y:S02]  /*0190*/  LDG.E.U8 R0, desc[UR6][R2.64] ;  /* 0x0000000602007981 */ /* 0x000164000c1e1100 */
.L_x_1:
[----:B-----5:R-:W-:-:S04]  /*01a0*/  PRMT R0, R0, 0x9910, RZ ;  /* 0x0000991000007816 */ /* 0x020fc800000000ff */
[----:B------:R-:W-:-:S13]  /*01b0*/  ISETP.NE.AND P0, PT, R0, RZ, PT ;  /* 0x000000ff0000720c */ /* 0x000fda0003f05270 */
[----:B------:R-:W-:Y:S05]  /*01c0*/  @P0 EXIT ;  /* 0x000000000000094d */ /* 0x000fea0003800000 */
[----:B0-----:R-:W-:-:S05]  /*01d0*/  IMAD.MOV.U32 R3, RZ, RZ, -0x1000000 ;  /* 0xff000000ff037424 */ /* 0x001fca00078e00ff */
[----:B------:R-:W-:Y:S01]  /*01e0*/  STG.E desc[UR6][R4.64], R3 ;  /* 0x0000000304007986 */ /* 0x000fe2000c101906 */
[----:B------:R-:W-:Y:S05]  /*01f0*/  EXIT ;  /* 0x000000000000794d */ /* 0x000fea0003800000 */
.L_x_0:
[----:B------:R-:W0:Y:S01]  /*0200*/  LDCU.64 UR4, c[0x0][0x388] ;  /* 0x00007100ff0477ac */ /* 0x000e220008000a00 */
[----:B------:R-:W1:Y:S01]  /*0210*/  LDC.64 R2, c[0x0][0x380] ;  /* 0x0000e000ff027b82 */ /* 0x000e620000000a00 */
[----:B0-----:R-:W-:-:S05]  /*0220*/  IADD3 R6, P0, PT, R9, UR4, RZ ;  /* 0x0000000409067c10 */ /* 0x001fca000ff1e0ff */
[----:B------:R-:W-:Y:S01]  /*0230*/  IMAD.X R7, RZ, RZ, UR5, P0 ;  /* 0x00000005ff077e24 */ /* 0x000fe200080e06ff */
[----:B------:R-:W0:Y:S04]  /*0240*/  LDCU.64 UR4, c[0x0][0x390] ;  /* 0x00007200ff0477ac */ /* 0x000e280008000a00 */
[----:B------:R-:W2:Y:S01]  /*0250*/  LDG.E.U8 R0, desc[UR6][R6.64] ;  /* 0x0000000606007981 */ /* 0x000ea2000c1e1100 */
[C---:B-1----:R-:W-:Y:S01]  /*0260*/  IMAD.WIDE.U32 R2, R9.reuse, 0x4, R2 ;  /* 0x0000000409027825 */ /* 0x042fe200078e0002 */
[----:B0-----:R-:W-:-:S05]  /*0270*/  IADD3 R4, P1, PT, R9, UR4, RZ ;  /* 0x0000000409047c10 */ /* 0x001fca000ff3e0ff */
[----:B------:R-:W-:Y:S01]  /*0280*/  IMAD.X R5, RZ, RZ, UR5, P1 ;  /* 0x00000005ff057e24 */ /* 0x000fe200088e06ff */
[----:B--2---:R-:W-:-:S13]  /*0290*/  ISETP.NE.AND P0, PT, R0, 0x1, PT ;  /* 0x000000010000780c */ /* 0x004fda0003f05270 */
[----:B------:R-:W-:Y:S05]  /*02a0*/  @P0 BRA `(.L_x_2) ;  /* 0x00000000001c0947 */ /* 0x000fea0003800000 */
[----:B------:R-:W2:Y:S02]  /*02b0*/  LDG.E.U8 R0, desc[UR6][R4.64] ;  /* 0x0000000604007981 */ /* 0x000ea4000c1e1100 */
[----:B--2---:R-:W-:Y:S01]  /*02c0*/  ISETP.NE.AND P0, PT, R0, 0x1, PT ;  /* 0x000000010000780c */ /* 0x004fe20003f05270 */
[----:B------:R-:W-:-:S12]  /*02d0*/  IMAD.MOV.U32 R0, RZ, RZ, 0x1 ;  /* 0x00000001ff007424 */ /* 0x000fd800078e00ff */
[----:B------:R-:W-:Y:S05]  /*02e0*/  @P0 BRA `(.L_x_2) ;  /* 0x00000000000c0947 */ /* 0x000fea0003800000 */
[----:B------:R-:W-:-:S05]  /*02f0*/  IMAD.MOV.U32 R9, RZ, RZ, -0x6db1ea ;  /* 0xff924e16ff097424 */ /* 0x000fca00078e00ff */
[----:B------:R0:W-:Y:S04]  /*0300*/  STG.E desc[UR6][R2.64], R9 ;  /* 0x0000000902007986 */ /* 0x0001e8000c101906 */
[----:B------:R0:W5:Y:S02]  /*0310*/  LDG.E.U8 R0, desc[UR6][R6.64] ;  /* 0x0000000606007981 */ /* 0x000164000c1e1100 */
.L_x_2:
[----:B-----5:R-:W-:-:S04]  /*0320*/  LOP3.LUT R8, R0, 0xff, RZ, 0xc0, !PT ;  /* 0x000000ff00087812 */ /* 0x020fc800078ec0ff */
[----:B------:R-:W-:-:S13]  /*0330*/  ISETP.NE.AND P0, PT, R8, 0x1, PT ;  /* 0x000000010800780c */ /* 0x000fda0003f05270 */
[----:B------:R-:W-:Y:S05]  /*0340*/  @P0 BRA `(.L_x_3) ;  /* 0x00000000001c0947 */ /* 0x000fea0003800000 */
[----:B------:R-:W2:Y:S02]  /*0350*/  LDG.E.U8 R0, desc[UR6][R4.64] ;  /* 0x0000000604007981 */ /* 0x000ea4000c1e1100 */
[----:B--2---:R-:W-:Y:S01]  /*0360*/  ISETP.NE.AND P0, PT, R0, RZ, PT ;  /* 0x000000ff0000720c */ /* 0x004fe20003f05270 */
[----:B------:R-:W-:-:S12]  /*0370*/  IMAD.MOV.U32 R0, RZ, RZ, 0x1 ;  /* 0x00000001ff007424 */ /* 0x000fd800078e00ff */
[----:B------:R-:W-:Y:S05]  /*0380*/  @P0 BRA `(.L_x_3) ;  /* 0x00000000000c0947 */ /* 0x000fea0003800000 */
[----:B0-----:R-:W-:-:S05]  /*0390*/  IMAD.MOV.U32 R9, RZ, RZ, -0x1 ;  /* 0xffffffffff097424 */ /* 0x001fca00078e00ff */
[----:B------:R1:W-:Y:S04]  /*03a0*/  STG.E desc[UR6][R2.64], R9 ;  /* 0x0000000902007986 */ /* 0x0003e8000c101906 */
[----:B------:R1:W5:Y:S02]  /*03b0*/  LDG.E.U8 R0, desc[UR6][R6.64] ;  /* 0x0000000606007981 */ /* 0x000364000c1e1100 */
.L_x_3:
[----:B-----5:R-:W-:-:S13]  /*03c0*/  LOP3.LUT P0, RZ, R0, 0xff, RZ, 0xc0, !PT ;  /* 0x000000ff00ff7812 */ /* 0x020fda000780c0ff */
[----:B------:R-:W-:Y:S05]  /*03d0*/  @P0 EXIT ;  /* 0x000000000000094d */ /* 0x000fea0003800000 */
[----:B------:R-:W2:Y:S02]  /*03e0*/  LDG.E.U8 R0, desc[UR6][R4.64] ;  /* 0x0000000604007981 */ /* 0x000ea4000c1e1100 */
[----:B--2---:R-:W-:-:S13]  /*03f0*/  ISETP.NE.AND P0, PT, R0, 0x1, PT ;  /* 0x000000010000780c */ /* 0x004fda0003f05270 */
[----:B------:R-:W-:Y:S05]  /*0400*/  @P0 BRA `(.L_x_4) ;  /* 0x0000000000180947 */ /* 0x000fea0003800000 */
[----:B01----:R-:W-:-:S05]  /*0410*/  IMAD.MOV.U32 R9, RZ, RZ, -0x7ee96e ;  /* 0xff811692ff097424 */ /* 0x003fca00078e00ff */
[----:B------:R0:W-:Y:S04]  /*0420*/  STG.E desc[UR6][R2.64], R9 ;  /* 0x0000000902007986 */ /* 0x0001e8000c101906 */
[----:B------:R-:W2:Y:S02]  /*0430*/  LDG.E.U8 R6, desc[UR6][R6.64] ;  /* 0x0000000606067981 */ /* 0x000ea4000c1e1100 */
[----:B--2---:R-:W-:-:S13]  /*0440*/  ISETP.NE.AND P0, PT, R6, RZ, PT ;  /* 0x000000ff0600720c */ /* 0x004fda0003f05270 */
[----:B0-----:R-:W-:Y:S05]  /*0450*/  @P0 EXIT ;  /* 0x000000000000094d */ /* 0x001fea0003800000 */
[----:B------:R2:W5:Y:S02]  /*0460*/  LDG.E.U8 R0, desc[UR6][R4.64] ;  /* 0x0000000604007981 */ /* 0x000564000c1e1100 */
.L_x_4:
[----:B-----5:R-:W-:-:S04]  /*0470*/  PRMT R0, R0, 0x9910, RZ ;  /* 0x0000991000007816 */ /* 0x020fc800000000ff */
[----:B------:R-:W-:-:S13]  /*0480*/  ISETP.NE.AND P0, PT, R0, RZ, PT ;  /* 0x000000ff0000720c */ /* 0x000fda0003f05270 */
[----:B------:R-:W-:Y:S05]  /*0490*/  @P0 EXIT ;  /* 0x000000000000094d */ /* 0x000fea0003800000 */
[----:B--2---:R-:W-:-:S05]  /*04a0*/  IMAD.MOV.U32 R5, RZ, RZ, -0x1000000 ;  /* 0xff000000ff057424 */ /* 0x004fca00078e00ff */
[----:B------:R-:W-:Y:S01]  /*04b0*/  STG.E desc[UR6][R2.64], R5 ;  /* 0x0000000502007986 */ /* 0x000fe2000c101906 */
[----:B------:R-:W-:Y:S05]  /*04c0*/  EXIT ;  /* 0x000000000000794d */ /* 0x000fea0003800000 */
.L_x_5:
[----:B------:R-:W-:-:S00]  /*04d0*/  BRA `(.L_x_5) ;  /* 0xfffffffc00fc7947 */ /* 0x000fc0000383ffff */
[----:B------:R-:W-:-:S00]  /*04e0*/  NOP ;  /* 0x0000000000007918 */ /* 0x000fc00000000000 */
        /* <DEDUP_REMOVED lines=9> */
.L_x_14:


//--------------------- .text._Z13NextGenKernelPbS_ii --------------------------
	.section	.text._Z13NextGenKernelPbS_ii,"ax",@progbits
	.align	128
        .global         _Z13NextGenKernelPbS_ii
        .type           _Z13NextGenKernelPbS_ii,@function
        .size           _Z13NextGenKernelPbS_ii,(.L_x_15 - _Z13NextGenKernelPbS_ii)
        .other          _Z13NextGenKernelPbS_ii,@"STO_CUDA_ENTRY STV_DEFAULT"
_Z13NextGenKernelPbS_ii:
.text._Z13NextGenKernelPbS_ii:
[----:B------:R-:W-:Y:S08]  /*0000*/  LDC R1, c[0x0][0x37c] ;  /* 0x0000df00ff017b82 */ /* 0x000ff00000000800 */
[----:B------:R-:W-:Y:S01]  /*0010*/  S2UR UR13, SR_CTAID.Y ;  /* 0x00000000000d79c3 */ /* 0x000fe20000002600 */
[----:B------:R-:W0:Y:S01]  /*0020*/  LDCU UR11, c[0x0][0x370] ;  /* 0x00006e00ff0b77ac */ /* 0x000e220008000800 */
[----:B------:R-:W1:Y:S06]  /*0030*/  LDCU UR10, c[0x0][0x374] ;  /* 0x00006e80ff0a77ac */ /* 0x000e6c0008000800 */
[----:B------:R-:W0:Y:S08]  /*0040*/  S2UR UR9, SR_CTAID.X ;  /* 0x00000000000979c3 */ /* 0x000e300000002500 */
[----:B------:R-:W2:Y:S01]  /*0050*/  LDC.64 R2, c[0x0][0x390] ;  /* 0x0000e400ff027b82 */ /* 0x000ea20000000a00 */
[----:B0-----:R-:W-:Y:S01]  /*0060*/  UIMAD UR6, UR13, UR11, UR9 ;  /* 0x0000000b0d0672a4 */ /* 0x001fe2000f8e0209 */
[----:B--2---:R-:W-:-:S05]  /*0070*/  IMAD R0, R3, R2, RZ ;  /* 0x0000000203007224 */ /* 0x004fca00078e02ff */
[----:B------:R-:W-:-:S04]  /*0080*/  ISETP.LE.AND P0, PT, R0, UR6, PT ;  /* 0x0000000600007c0c */ /* 0x000fc8000bf03270 */
[----:B------:R-:W-:-:S13]  /*0090*/  ISETP.GT.OR P0, PT, RZ, UR6, P0 ;  /* 0x00000006ff007c0c */ /* 0x000fda0008704670 */
[----:B-1----:R-:W-:Y:S05]  /*00a0*/  @P0 EXIT ;  /* 0x000000000000094d */ /* 0x002fea0003800000 */
[----:B------:R-:W0:Y:S01]  /*00b0*/  LDCU.64 UR4, c[0x0][0x380] ;  /* 0x00007000ff0477ac */ /* 0x000e220008000a00 */
[----:B------:R-:W-:Y:S02]  /*00c0*/  UISETP.NE.AND UP0, UPT, UR13, URZ, UPT ;  /* 0x000000ff0d00728c */ /* 0x000fe4000bf05270 */
[----:B------:R-:W-:Y:S02]  /*00d0*/  UIADD3 UR12, UPT, UPT, UR10, -0x1, URZ ;  /* 0xffffffff0a0c7890 */ /* 0x000fe4000fffe0ff */
[----:B------:R-:W-:Y:S02]  /*00e0*/  USEL UR8, UR10, UR13, !UP0 ;  /* 0x0000000d0a087287 */ /* 0x000fe4000c000000 */
[----:B------:R-:W-:Y:S02]  /*00f0*/  UIMAD UR7, UR13, UR11, UR11 ;  /* 0x0000000b0d0772a4 */ /* 0x000fe4000f8e020b */
[----:B------:R-:W-:Y:S02]  /*0100*/  UISETP.NE.AND UP0, UPT, UR13, UR12, UPT ;  /* 0x0000000c0d00728c */ /* 0x000fe4000bf05270 */
[----:B------:R-:W-:-:S02]  /*0110*/  UIADD3 UR8, UPT, UPT, UR8, -0x1, URZ ;  /* 0xffffffff08087890 */ /* 0x000fc4000fffe0ff */
[----:B------:R-:W-:Y:S02]  /*0120*/  USEL UR7, UR7, URZ, UP0 ;  /* 0x000000ff07077287 */ /* 0x000fe40008000000 */
[----:B0-----:R-:W-:Y:S01]  /*0130*/  UIADD3 UR12, UP0, UPT, UR6, UR4, URZ ;  /* 0x00000004060c7290 */ /* 0x001fe2000ff1e0ff */
[----:B------:R-:W0:Y:S03]  /*0140*/  LDCU.64 UR14, c[0x0][0x358] ;  /* 0x00006b00ff0e77ac */ /* 0x000e260008000a00 */
[----:B------:R-:W-:Y:S02]  /*0150*/  UIADD3.X UR13, UPT, UPT, URZ, UR5, URZ, UP0, !UPT ;  /* 0x00000005ff0d7290 */ /* 0x000fe400087fe4ff */
[----:B------:R-:W-:Y:S01]  /*0160*/  IMAD.U32 R2, RZ, RZ, UR12 ;  /* 0x0000000cff027e24 */ /* 0x000fe2000f8e00ff */
[----:B------:R-:W-:Y:S02]  /*0170*/  UISETP.NE.AND UP0, UPT, UR6, URZ, UPT ;  /* 0x000000ff0600728c */ /* 0x000fe4000bf05270 */
[----:B------:R-:W-:Y:S01]  /*0180*/  UIMAD UR8, UR8, UR11, UR9 ;  /* 0x0000000b080872a4 */ /* 0x000fe2000f8e0209 */
[----:B------:R-:W-:Y:S01]  /*0190*/  IMAD.U32 R3, RZ, RZ, UR13 ;  /* 0x0000000dff037e24 */ /* 0x000fe2000f8e00ff */
[----:B------:R-:W-:-:S05]  /*01a0*/  UIADD3 UR7, UPT, UPT, UR7, UR9, URZ ;  /* 0x0000000907077290 */ /* 0x000fca000fffe0ff */
[----:B------:R-:W-:Y:S07]  /*01b0*/  BRA.U UP0, `(.L_x_6) ;  /* 0x0000000100bc7547 */ /* 0x000fee000b800000 */
[----:B------:R-:W1:Y:S01]  /*01c0*/  LDC.64 R4, c[0x0][0x380] ;  /* 0x0000e000ff047b82 */ /* 0x000e620000000a00 */
[----:B------:R-:W-:Y:S02]  /*01d0*/  UIADD3 UR12, UP1, UPT, UR7, UR4, URZ ;  /* 0x00000004070c7290 */ /* 0x000fe4000ff3e0ff */
[----:B------:R-:W-:Y:S02]  /*01e0*/  UIADD3 UR16, UP0, UPT, UR8, UR4, URZ ;  /* 0x0000000408107290 */ /* 0x000fe4000ff1e0ff */
[----:B------:R-:W-:Y:S02]  /*01f0*/  UIADD3 UR9, UPT, UPT, UR11, -0x1, URZ ;  /* 0xffffffff0b097890 */ /* 0x000fe4000fffe0ff */
[----:B------:R-:W-:Y:S01]  /*0200*/  UIADD3 UR10, UPT, UPT, UR8, -0x1, URZ ;  /* 0xffffffff080a7890 */ /* 0x000fe2000fffe0ff */
[----:B------:R-:W-:Y:S01]  /*0210*/  IMAD.U32 R12, RZ, RZ, UR12 ;  /* 0x0000000cff0c7e24 */ /* 0x000fe2000f8e00ff */
[----:B------:R-:W-:Y:S01]  /*0220*/  UIADD3.X UR13, UPT, UPT, URZ, UR5, URZ, UP1, !UPT ;  /* 0x00000005ff0d7290 */ /* 0x000fe20008ffe4ff */
[----:B------:R-:W-:Y:S01]  /*0230*/  MOV R10, UR16 ;  /* 0x00000010000a7c02 */ /* 0x000fe20008000f00 */
[----:B------:R-:W-:-:S02]  /*0240*/  UIADD3.X UR17, UPT, UPT, URZ, UR5, URZ, UP0, !UPT ;  /* 0x00000005ff117290 */ /* 0x000fc400087fe4ff */
[----:B------:R-:W-:Y:S02]  /*0250*/  UIADD3 UR9, UP0, UPT, UR9, UR4, URZ ;  /* 0x0000000409097290 */ /* 0x000fe4000ff1e0ff */
[----:B------:R-:W-:Y:S01]  /*0260*/  UIADD3 UR8, UPT, UPT, UR8, -UR11, URZ ;  /* 0x8000000b08087290 */ /* 0x000fe2000fffe0ff */
[----:B------:R-:W-:Y:S01]  /*0270*/  MOV R13, UR13 ;  /* 0x0000000d000d7c02 */ /* 0x000fe20008000f00 */
[----:B------:R-:W-:Y:S01]  /*0280*/  UIADD3 UR10, UP1, UPT, UR10, UR4, URZ ;  /* 0x000000040a0a7290 */ /* 0x000fe2000ff3e0ff */
[----:B------:R-:W-:Y:S01]  /*0290*/  IMAD.U32 R11, RZ, RZ, UR17 ;  /* 0x00000011ff0b7e24 */ /* 0x000fe2000f8e00ff */
[----:B------:R-:W-:Y:S02]  /*02a0*/  UIADD3 UR11, UPT, UPT, UR7, -0x1, URZ ;  /* 0xffffffff070b7890 */ /* 0x000fe4000fffe0ff */
[----:B------:R-:W-:Y:S01]  /*02b0*/  UIADD3.X UR13, UPT, UPT, URZ, UR5, URZ, UP0, !UPT ;  /* 0x00000005ff0d7290 */ /* 0x000fe200087fe4ff */
[----:B------:R-:W-:Y:S01]  /*02c0*/  IMAD.U32 R6, RZ, RZ, UR9 ;  /* 0x00000009ff067e24 */ /* 0x000fe2000f8e00ff */
[----:B------:R-:W-:Y:S01]  /*02d0*/  UIADD3.X UR12, UPT, UPT, URZ, UR5, URZ, UP1, !UPT ;  /* 0x00000005ff0c7290 */ /* 0x000fe20008ffe4ff */
[----:B------:R-:W-:Y:S01]  /*02e0*/  MOV R8, UR10 ;  /* 0x0000000a00087c02 */ /* 0x000fe20008000f00 */
[----:B------:R-:W-:Y:S01]  /*02f0*/  UIADD3 UR8, UP0, UPT, UR8, UR4, URZ ;  /* 0x0000000408087290 */ /* 0x000fe2000ff1e0ff */
[----:B0-----:R0:W2:Y:S01]  /*0300*/  LDG.E.S8 R17, desc[UR14][R10.64] ;  /* 0x0000000e0a117981 */ /* 0x0010a2000c1e1300 */
[----:B------:R-:W-:-:S02]  /*0310*/  UIADD3 UR7, UPT, UPT, UR7, 0x1, URZ ;  /* 0x0000000107077890 */ /* 0x000fc4000fffe0ff */
[----:B------:R-:W-:Y:S01]  /*0320*/  UIADD3 UR11, UP1, UPT, UR11, UR4, URZ ;  /* 0x000000040b0b7290 */ /* 0x000fe2000ff3e0ff */
[----:B-1----:R-:W3:Y:S01]  /*0330*/  LDG.E.S8 R4, desc[UR14][R4.64+0x1] ;  /* 0x0000010e04047981 */ /* 0x002ee2000c1e1300 */
[----:B------:R-:W-:Y:S01]  /*0340*/  UIADD3.X UR9, UPT, UPT, URZ, UR5, URZ, UP0, !UPT ;  /* 0x00000005ff097290 */ /* 0x000fe200087fe4ff */
[----:B------:R-:W-:Y:S01]  /*0350*/  IMAD.U32 R7, RZ, RZ, UR13 ;  /* 0x0000000dff077e24 */ /* 0x000fe2000f8e00ff */
[----:B------:R-:W-:Y:S01]  /*0360*/  UIADD3 UR7, UP0, UPT, UR7, UR4, URZ ;  /* 0x0000000407077290 */ /* 0x000fe2000ff1e0ff */
[----:B------:R-:W-:Y:S01]  /*0370*/  IMAD.U32 R9, RZ, RZ, UR12 ;  /* 0x0000000cff097e24 */ /* 0x000fe2000f8e00ff */
[----:B------:R-:W-:Y:S01]  /*0380*/  UIADD3.X UR4, UPT, UPT, URZ, UR5, URZ, UP1, !UPT ;  /* 0x00000005ff047290 */ /* 0x000fe20008ffe4ff */
[----:B0-----:R-:W-:Y:S01]  /*0390*/  IMAD.U32 R10, RZ, RZ, UR8 ;  /* 0x00000008ff0a7e24 */ /* 0x001fe2000f8e00ff */
[----:B------:R-:W-:Y:S01]  /*03a0*/  MOV R11, UR9 ;  /* 0x00000009000b7c02 */ /* 0x000fe20008000f00 */
[----:B------:R0:W3:Y:S01]  /*03b0*/  LDG.E.S8 R15, desc[UR14][R6.64] ;  /* 0x0000000e060f7981 */ /* 0x0000e2000c1e1300 */
[----:B------:R-:W-:-:S03]  /*03c0*/  UIADD3.X UR5, UPT, UPT, URZ, UR5, URZ, UP0, !UPT ;  /* 0x00000005ff057290 */ /* 0x000fc600087fe4ff */
[----:B------:R-:W3:Y:S04]  /*03d0*/  LDG.E.S8 R8, desc[UR14][R8.64] ;  /* 0x0000000e08087981 */ /* 0x000ee8000c1e1300 */
[----:B------:R1:W4:Y:S04]  /*03e0*/  LDG.E.S8 R0, desc[UR14][R12.64] ;  /* 0x0000000e0c007981 */ /* 0x000328000c1e1300 */
[----:B------:R-:W2:Y:S01]  /*03f0*/  LDG.E.S8 R10, desc[UR14][R10.64] ;  /* 0x0000000e0a0a7981 */ /* 0x000ea2000c1e1300 */
[----:B0-----:R-:W-:Y:S02]  /*0400*/  IMAD.U32 R7, RZ, RZ, UR5 ;  /* 0x00000005ff077e24 */ /* 0x001fe4000f8e00ff */
[----:B-1----:R-:W-:-:S02]  /*0410*/  IMAD.U32 R13, RZ, RZ, UR4 ;  /* 0x00000004ff0d7e24 */ /* 0x002fc4000f8e00ff */
[----:B------:R-:W-:Y:S01]  /*0420*/  IMAD.U32 R12, RZ, RZ, UR11 ;  /* 0x0000000bff0c7e24 */ /* 0x000fe2000f8e00ff */
[----:B------:R-:W-:-:S04]  /*0430*/  MOV R6, UR7 ;  /* 0x0000000700067c02 */ /* 0x000fc80008000f00 */
[----:B------:R-:W4:Y:S04]  /*0440*/  LDG.E.S8 R13, desc[UR14][R12.64] ;  /* 0x0000000e0c0d7981 */ /* 0x000f28000c1e1300 */
[----:B------:R-:W5:Y:S01]  /*0450*/  LDG.E.S8 R7, desc[UR14][R6.64] ;  /* 0x0000000e06077981 */ /* 0x000f62000c1e1300 */
[----:B---3--:R-:W-:-:S04]  /*0460*/  IADD3 R8, PT, PT, R8, R15, R4 ;  /* 0x0000000f08087210 */ /* 0x008fc80007ffe004 */
[----:B--2---:R-:W-:-:S04]  /*0470*/  IADD3 R8, PT, PT, R10, R8, R17 ;  /* 0x000000080a087210 */ /* 0x004fc80007ffe011 */
[----:B----4-:R-:W-:-:S05]  /*0480*/  IADD3 R0, PT, PT, R0, R8, R13 ;  /* 0x0000000800007210 */ /* 0x010fca0007ffe00d */
[----:B-----5:R-:W-:Y:S01]  /*0490*/  IMAD.IADD R0, R0, 0x1, R7 ;  /* 0x0000000100007824 */ /* 0x020fe200078e0207 */
[----:B------:R-:W-:Y:S06]  /*04a0*/  BRA `(.L_x_7) ;  /* 0x0000000c001c7947 */ /* 0x000fec0003800000 */
.L_x_6:
[----:B------:R-:W-:-:S04]  /*04b0*/  UIMAD UR9, UR11, UR10, URZ ;  /* 0x0000000a0b0972a4 */ /* 0x000fc8000f8e02ff */
[----:B------:R-:W-:-:S04]  /*04c0*/  UIADD3 UR10, UPT, UPT, UR9, -0x1, URZ ;  /* 0xffffffff090a7890 */ /* 0x000fc8000fffe0ff */
[----:B------:R-:W-:-:S09]  /*04d0*/  UISETP.NE.AND UP0, UPT, UR6, UR10, UPT ;  /* 0x0000000a0600728c */ /* 0x000fd2000bf05270 */
[----:B------:R-:W-:Y:S05]  /*04e0*/  BRA.U UP0, `(.L_x_8) ;  /* 0x0000000100cc7547 */ /* 0x000fea000b800000 */
[----:B------:R-:W-:Y:S02]  /*04f0*/  UIADD3 UR10, UPT, UPT, UR6, -0x1, URZ ;  /* 0xffffffff060a7890 */ /* 0x000fe4000fffe0ff */
[----:B------:R-:W-:Y:S02]  /*0500*/  UIADD3 UR9, UPT, UPT, UR9, -UR11, URZ ;  /* 0x8000000b09097290 */ /* 0x000fe4000fffe0ff */
[----:B------:R-:W-:Y:S02]  /*0510*/  UIADD3 UR11, UPT, UPT, UR8, -0x1, URZ ;  /* 0xffffffff080b7890 */ /* 0x000fe4000fffe0ff */
[----:B------:R-:W-:Y:S02]  /*0520*/  UIADD3 UR12, UPT, UPT, UR7, -0x1, URZ ;  /* 0xffffffff070c7890 */ /* 0x000fe4000fffe0ff */
[----:B------:R-:W-:Y:S02]  /*0530*/  UIADD3 UR13, UP4, UPT, UR8, UR4, URZ ;  /* 0x00000004080d7290 */ /* 0x000fe4000ff9e0ff */
[----:B------:R-:W-:-:S02]  /*0540*/  UIADD3 UR17, UP0, UPT, UR7, UR4, URZ ;  /* 0x0000000407117290 */ /* 0x000fc4000ff1e0ff */
[----:B------:R-:W-:Y:S02]  /*0550*/  UIADD3 UR8, UPT, UPT, UR8, 0x1, URZ ;  /* 0x0000000108087890 */ /* 0x000fe4000fffe0ff */
[----:B------:R-:W-:Y:S01]  /*0560*/  UIADD3 UR7, UPT, UPT, UR7, 0x1, URZ ;  /* 0x0000000107077890 */ /* 0x000fe2000fffe0ff */
[----:B------:R-:W-:Y:S01]  /*0570*/  MOV R8, UR13 ;  /* 0x0000000d00087c02 */ /* 0x000fe20008000f00 */
[----:B------:R-:W-:Y:S01]  /*0580*/  UIADD3 UR10, UP2, UPT, UR10, UR4, URZ ;  /* 0x000000040a0a7290 */ /* 0x000fe2000ff5e0ff */
[----:B------:R-:W-:Y:S01]  /*0590*/  IMAD.U32 R12, RZ, RZ, UR17 ;  /* 0x00000011ff0c7e24 */ /* 0x000fe2000f8e00ff */
[----:B------:R-:W-:Y:S02]  /*05a0*/  UIADD3 UR9, UP1, UPT, UR9, UR4, URZ ;  /* 0x0000000409097290 */ /* 0x000fe4000ff3e0ff */
[----:B------:R-:W-:Y:S02]  /*05b0*/  UIADD3.X UR16, UPT, UPT, URZ, UR5, URZ, UP4, !UPT ;  /* 0x00000005ff107290 */ /* 0x000fe4000a7fe4ff */
[----:B------:R-:W-:-:S02]  /*05c0*/  UIADD3.X UR18, UPT, UPT, URZ, UR5, URZ, UP0, !UPT ;  /* 0x00000005ff127290 */ /* 0x000fc400087fe4ff */
[----:B------:R-:W-:Y:S02]  /*05d0*/  UIADD3 UR11, UP3, UPT, UR11, UR4, URZ ;  /* 0x000000040b0b7290 */ /* 0x000fe4000ff7e0ff */
[----:B------:R-:W-:Y:S01]  /*05e0*/  UIADD3 UR8, UP5, UPT, UR8, UR4, URZ ;  /* 0x0000000408087290 */ /* 0x000fe2000ffbe0ff */
[----:B------:R-:W-:Y:S01]  /*05f0*/  IMAD.U32 R4, RZ, RZ, UR9 ;  /* 0x00000009ff047e24 */ /* 0x000fe2000f8e00ff */
[----:B------:R-:W-:Y:S01]  /*0600*/  UIADD3 UR12, UP4, UPT, UR12, UR4, URZ ;  /* 0x000000040c0c7290 */ /* 0x000fe2000ff9e0ff */
[----:B------:R-:W-:Y:S01]  /*0610*/  IMAD.U32 R9, RZ, RZ, UR16 ;  /* 0x00000010ff097e24 */ /* 0x000fe2000f8e00ff */
[----:B------:R-:W-:Y:S01]  /*0620*/  UIADD3 UR7, UP0, UPT, UR7, UR4, URZ ;  /* 0x0000000407077290 */ /* 0x000fe2000ff1e0ff */
[----:B------:R-:W-:Y:S01]  /*0630*/  MOV R6, UR10 ;  /* 0x0000000a00067c02 */ /* 0x000fe20008000f00 */
[----:B------:R-:W-:Y:S01]  /*0640*/  UIADD3.X UR4, UPT, UPT, URZ, UR5, URZ, UP2, !UPT ;  /* 0x00000005ff047290 */ /* 0x000fe200097fe4ff */
[----:B------:R-:W-:Y:S01]  /*0650*/  MOV R13, UR18 ;  /* 0x00000012000d7c02 */ /* 0x000fe20008000f00 */
[----:B------:R-:W-:Y:S01]  /*0660*/  UIADD3.X UR13, UPT, UPT, URZ, UR5, URZ, UP1, !UPT ;  /* 0x00000005ff0d7290 */ /* 0x000fe20008ffe4ff */
[----:B------:R-:W-:Y:S01]  /*0670*/  IMAD.U32 R10, RZ, RZ, UR11 ;  /* 0x0000000bff0a7e24 */ /* 0x000fe2000f8e00ff */
[----:B------:R-:W-:Y:S01]  /*0680*/  UIADD3.X UR9, UPT, UPT, URZ, UR5, URZ, UP3, !UPT ;  /* 0x00000005ff097290 */ /* 0x000fe20009ffe4ff */
[----:B0-----:R0:W2:Y:S01]  /*0690*/  LDG.E.S8 R14, desc[UR14][R8.64] ;  /* 0x0000000e080e7981 */ /* 0x0010a2000c1e1300 */
[----:B------:R-:W-:Y:S01]  /*06a0*/  IMAD.U32 R7, RZ, RZ, UR4 ;  /* 0x00000004ff077e24 */ /* 0x000fe2000f8e00ff */
[----:B------:R-:W-:Y:S01]  /*06b0*/  UIADD3.X UR4, UPT, UPT, URZ, UR5, URZ, UP5, !UPT ;  /* 0x00000005ff047290 */ /* 0x000fe2000affe4ff */
[----:B------:R-:W-:Y:S01]  /*06c0*/  IMAD.U32 R5, RZ, RZ, UR13 ;  /* 0x0000000dff057e24 */ /* 0x000fe2000f8e00ff */
[----:B------:R1:W3:Y:S01]  /*06d0*/  LDG.E.S8 R15, desc[UR14][R12.64] ;  /* 0x0000000e0c0f7981 */ /* 0x0002e2000c1e1300 */
[----:B------:R-:W-:Y:S01]  /*06e0*/  MOV R11, UR9 ;  /* 0x00000009000b7c02 */ /* 0x000fe20008000f00 */
[----:B------:R-:W-:-:S02]  /*06f0*/  UIADD3.X UR9, UPT, UPT, URZ, UR5, URZ, UP4, !UPT ;  /* 0x00000005ff097290 */ /* 0x000fc4000a7fe4ff */
[----:B------:R4:W5:Y:S01]  /*0700*/  LDG.E.S8 R0, desc[UR14][R4.64] ;  /* 0x0000000e04007981 */ /* 0x000962000c1e1300 */
[----:B0-----:R-:W-:Y:S02]  /*0710*/  IMAD.U32 R9, RZ, RZ, UR4 ;  /* 0x00000004ff097e24 */ /* 0x001fe4000f8e00ff */
[----:B------:R-:W-:Y:S01]  /*0720*/  IMAD.U32 R8, RZ, RZ, UR8 ;  /* 0x00000008ff087e24 */ /* 0x000fe2000f8e00ff */
[----:B------:R-:W5:Y:S01]  /*0730*/  LDG.E.S8 R7, desc[UR14][R6.64] ;  /* 0x0000000e06077981 */ /* 0x000f62000c1e1300 */
[----:B------:R-:W-:Y:S01]  /*0740*/  UIADD3.X UR5, UPT, UPT, URZ, UR5, URZ, UP0, !UPT ;  /* 0x00000005ff057290 */ /* 0x000fe200087fe4ff */
[----:B-1----:R-:W-:Y:S02]  /*0750*/  IMAD.U32 R13, RZ, RZ, UR9 ;  /* 0x00000009ff0d7e24 */ /* 0x002fe4000f8e00ff */
[----:B------:R-:W5:Y:S01]  /*0760*/  LDG.E.S8 R10, desc[UR14][R10.64] ;  /* 0x0000000e0a0a7981 */ /* 0x000f62000c1e1300 */
[----:B------:R-:W-:-:S03]  /*0770*/  MOV R12, UR12 ;  /* 0x0000000c000c7c02 */ /* 0x000fc60008000f00 */
[----:B------:R-:W2:Y:S01]  /*0780*/  LDG.E.S8 R9, desc[UR14][R8.64] ;  /* 0x0000000e08097981 */ /* 0x000ea2000c1e1300 */
[----:B----4-:R-:W-:Y:S01]  /*0790*/  MOV R5, UR5 ;  /* 0x0000000500057c02 */ /* 0x010fe20008000f00 */
[----:B------:R-:W-:Y:S02]  /*07a0*/  IMAD.U32 R4, RZ, RZ, UR7 ;  /* 0x00000007ff047e24 */ /* 0x000fe4000f8e00ff */
[----:B------:R-:W3:Y:S04]  /*07b0*/  LDG.E.S8 R13, desc[UR14][R12.64] ;  /* 0x0000000e0c0d7981 */ /* 0x000ee8000c1e1300 */
[----:B------:R-:W4:Y:S01]  /*07c0*/  LDG.E.S8 R5, desc[UR14][R4.64] ;  /* 0x0000000e04057981 */ /* 0x000f22000c1e1300 */
[----:B-----5:R-:W-:-:S04]  /*07d0*/  IADD3 R0, PT, PT, R10, R7, R0 ;  /* 0x000000070a007210 */ /* 0x020fc80007ffe000 */
[----:B--2---:R-:W-:-:S04]  /*07e0*/  IADD3 R0, PT, PT, R9, R0, R14 ;  /* 0x0000000009007210 */ /* 0x004fc80007ffe00e */
[----:B---3--:R-:W-:-:S05]  /*07f0*/  IADD3 R0, PT, PT, R15, R0, R13 ;  /* 0x000000000f007210 */ /* 0x008fca0007ffe00d */
[----:B----4-:R-:W-:Y:S01]  /*0800*/  IMAD.IADD R0, R5, 0x1, R0 ;  /* 0x0000000105007824 */ /* 0x010fe200078e0200 */
[----:B------:R-:W-:Y:S06]  /*0810*/  BRA `(.L_x_7) ;  /* 0x0000000800407947 */ /* 0x000fec0003800000 */
.L_x_8:
[----:B------:R-:W-:-:S04]  /*0820*/  UIADD3 UR9, UPT, UPT, UR9, -UR11, URZ ;  /* 0x8000000b09097290 */ /* 0x000fc8000fffe0ff */
[----:B------:R-:W-:-:S09]  /*0830*/  UISETP.NE.AND UP0, UPT, UR6, UR9, UPT ;  /* 0x000000090600728c */ /* 0x000fd2000bf05270 */
[----:B------:R-:W-:Y:S05]  /*0840*/  BRA.U UP0, `(.L_x_9) ;  /* 0x0000000100b87547 */ /* 0x000fea000b800000 */
[----:B------:R-:W-:Y:S01]  /*0850*/  UIADD3 UR12, UP0, UPT, UR8, UR4, URZ ;  /* 0x00000004080c7290 */ /* 0x000fe2000ff1e0ff */
[----:B0-----:R-:W2:Y:S01]  /*0860*/  LDG.E.S8 R0, desc[UR14][R2.64+0x1] ;  /* 0x0000010e02007981 */ /* 0x001ea2000c1e1300 */
[----:B------:R-:W-:Y:S02]  /*0870*/  UIADD3 UR9, UPT, UPT, UR6, -0x1, URZ ;  /* 0xffffffff06097890 */ /* 0x000fe4000fffe0ff */
[----:B------:R-:W-:Y:S02]  /*0880*/  UIADD3 UR16, UP1, UPT, UR7, UR4, URZ ;  /* 0x0000000407107290 */ /* 0x000fe4000ff3e0ff */
[----:B------:R-:W-:Y:S01]  /*0890*/  UIADD3 UR10, UPT, UPT, UR8, -0x1, URZ ;  /* 0xffffffff080a7890 */ /* 0x000fe2000fffe0ff */
[----:B------:R-:W-:Y:S01]  /*08a0*/  IMAD.U32 R8, RZ, RZ, UR12 ;  /* 0x0000000cff087e24 */ /* 0x000fe2000f8e00ff */
[----:B------:R-:W-:Y:S02]  /*08b0*/  UIADD3.X UR13, UPT, UPT, URZ, UR5, URZ, UP0, !UPT ;  /* 0x00000005ff0d7290 */ /* 0x000fe400087fe4ff */
[----:B------:R-:W-:Y:S01]  /*08c0*/  UIADD3.X UR17, UPT, UPT, URZ, UR5, URZ, UP1, !UPT ;  /* 0x00000005ff117290 */ /* 0x000fe20008ffe4ff */
[----:B------:R-:W-:Y:S01]  /*08d0*/  IMAD.U32 R10, RZ, RZ, UR16 ;  /* 0x00000010ff0a7e24 */ /* 0x000fe2000f8e00ff */
[----:B------:R-:W-:-:S02]  /*08e0*/  UIADD3 UR9, UP0, UPT, UR9, UR4, URZ ;  /* 0x0000000409097290 */ /* 0x000fc4000ff1e0ff */
[----:B------:R-:W-:Y:S01]  /*08f0*/  UIADD3 UR8, UPT, UPT, UR8, 0x1, URZ ;  /* 0x0000000108087890 */ /* 0x000fe2000fffe0ff */
[----:B------:R-:W-:Y:S01]  /*0900*/  MOV R9, UR13 ;  /* 0x0000000d00097c02 */ /* 0x000fe20008000f00 */
[----:B------:R-:W-:Y:S01]  /*0910*/  UIADD3 UR10, UP1, UPT, UR10, UR4, URZ ;  /* 0x000000040a0a7290 */ /* 0x000fe2000ff3e0ff */
[----:B------:R-:W-:Y:S01]  /*0920*/  IMAD.U32 R11, RZ, RZ, UR17 ;  /* 0x00000011ff0b7e24 */ /* 0x000fe2000f8e00ff */
[----:B------:R-:W-:Y:S02]  /*0930*/  UIADD3 UR11, UPT, UPT, UR11, -0x1, URZ ;  /* 0xffffffff0b0b7890 */ /* 0x000fe4000fffe0ff */
[----:B------:R-:W-:Y:S01]  /*0940*/  UIADD3.X UR12, UPT, UPT, URZ, UR5, URZ, UP0, !UPT ;  /* 0x00000005ff0c7290 */ /* 0x000fe200087fe4ff */
[----:B------:R-:W-:Y:S01]  /*0950*/  MOV R4, UR9 ;  /* 0x0000000900047c02 */ /* 0x000fe20008000f00 */
[----:B------:R-:W-:Y:S02]  /*0960*/  UIADD3.X UR13, UPT, UPT, URZ, UR5, URZ, UP1, !UPT ;  /* 0x00000005ff0d7290 */ /* 0x000fe40008ffe4ff */
[----:B------:R-:W-:Y:S01]  /*0970*/  UIADD3 UR7, UPT, UPT, UR7, 0x1, URZ ;  /* 0x0000000107077890 */ /* 0x000fe2000fffe0ff */
[----:B------:R-:W-:Y:S01]  /*0980*/  IMAD.U32 R6, RZ, RZ, UR10 ;  /* 0x0000000aff067e24 */ /* 0x000fe2000f8e00ff */
[----:B------:R-:W-:Y:S01]  /*0990*/  UIADD3 UR8, UP0, UPT, UR8, UR4, URZ ;  /* 0x0000000408087290 */ /* 0x000fe2000ff1e0ff */
[----:B------:R0:W3:Y:S01]  /*09a0*/  LDG.E.S8 R15, desc[UR14][R8.64] ;  /* 0x0000000e080f7981 */ /* 0x0000e2000c1e1300 */
[----:B------:R-:W-:-:S02]  /*09b0*/  UIADD3 UR11, UP1, UPT, UR11, UR4, URZ ;  /* 0x000000040b0b7290 */ /* 0x000fc4000ff3e0ff */
[----:B------:R-:W-:Y:S01]  /*09c0*/  UIADD3.X UR9, UPT, UPT, URZ, UR5, URZ, UP0, !UPT ;  /* 0x00000005ff097290 */ /* 0x000fe200087fe4ff */
[----:B------:R-:W-:Y:S01]  /*09d0*/  IMAD.U32 R5, RZ, RZ, UR12 ;  /* 0x0000000cff057e24 */ /* 0x000fe2000f8e00ff */
[----:B------:R-:W-:Y:S01]  /*09e0*/  MOV R7, UR13 ;  /* 0x0000000d00077c02 */ /* 0x000fe20008000f00 */
[----:B------:R-:W-:Y:S01]  /*09f0*/  UIADD3 UR7, UP0, UPT, UR7, UR4, URZ ;  /* 0x0000000407077290 */ /* 0x000fe2000ff1e0ff */
[----:B------:R1:W4:Y:S01]  /*0a00*/  LDG.E.S8 R12, desc[UR14][R10.64] ;  /* 0x0000000e0a0c7981 */ /* 0x000322000c1e1300 */
[----:B------:R-:W-:Y:S01]  /*0a10*/  UIADD3.X UR4, UPT, UPT, URZ, UR5, URZ, UP1, !UPT ;  /* 0x00000005ff047290 */ /* 0x000fe20008ffe4ff */
[----:B0-----:R-:W-:Y:S02]  /*0a20*/  IMAD.U32 R8, RZ, RZ, UR8 ;  /* 0x00000008ff087e24 */ /* 0x001fe4000f8e00ff */
[----:B------:R0:W2:Y:S01]  /*0a30*/  LDG.E.S8 R13, desc[UR14][R4.64] ;  /* 0x0000000e040d7981 */ /* 0x0000a2000c1e1300 */
[----:B------:R-:W-:Y:S01]  /*0a40*/  IMAD.U32 R9, RZ, RZ, UR9 ;  /* 0x00000009ff097e24 */ /* 0x000fe2000f8e00ff */
[----:B------:R-:W-:-:S02]  /*0a50*/  UIADD3.X UR5, UPT, UPT, URZ, UR5, URZ, UP0, !UPT ;  /* 0x00000005ff057290 */ /* 0x000fc400087fe4ff */
[----:B------:R-:W2:Y:S01]  /*0a60*/  LDG.E.S8 R6, desc[UR14][R6.64] ;  /* 0x0000000e06067981 */ /* 0x000ea2000c1e1300 */
[----:B-1----:R-:W-:Y:S01]  /*0a70*/  IMAD.U32 R11, RZ, RZ, UR4 ;  /* 0x00000004ff0b7e24 */ /* 0x002fe2000f8e00ff */
[----:B------:R-:W-:Y:S02]  /*0a80*/  MOV R10, UR11 ;  /* 0x0000000b000a7c02 */ /* 0x000fe40008000f00 */
[----:B------:R-:W3:Y:S01]  /*0a90*/  LDG.E.S8 R8, desc[UR14][R8.64] ;  /* 0x0000000e08087981 */ /* 0x000ee2000c1e1300 */
[----:B0-----:R-:W-:Y:S01]  /*0aa0*/  MOV R5, UR5 ;  /* 0x0000000500057c02 */ /* 0x001fe20008000f00 */
[----:B------:R-:W-:Y:S02]  /*0ab0*/  IMAD.U32 R4, RZ, RZ, UR7 ;  /* 0x00000007ff047e24 */ /* 0x000fe4000f8e00ff */
[----:B------:R-:W4:Y:S04]  /*0ac0*/  LDG.E.S8 R11, desc[UR14][R10.64] ;  /* 0x0000000e0a0b7981 */ /* 0x000f28000c1e1300 */
[----:B------:R-:W5:Y:S01]  /*0ad0*/  LDG.E.S8 R5, desc[UR14][R4.64] ;  /* 0x0000000e04057981 */ /* 0x000f62000c1e1300 */
[----:B--2---:R-:W-:-:S04]  /*0ae0*/  IADD3 R0, PT, PT, R6, R13, R0 ;  /* 0x0000000d06007210 */ /* 0x004fc80007ffe000 */
[----:B---3--:R-:W-:-:S04]  /*0af0*/  IADD3 R0, PT, PT, R8, R0, R15 ;  /* 0x0000000008007210 */ /* 0x008fc80007ffe00f */
[----:B----4-:R-:W-:-:S05]  /*0b00*/  IADD3 R0, PT, PT, R12, R0, R11 ;  /* 0x000000000c007210 */ /* 0x010fca0007ffe00b */
[----:B-----5:R-:W-:Y:S01]  /*0b10*/  IMAD.IADD R0, R5, 0x1, R0 ;  /* 0x0000000105007824 */ /* 0x020fe200078e0200 */
[----:B------:R-:W-:Y:S06]  /*0b20*/  BRA `(.L_x_7) ;  /* 0x00000004007c7947 */ /* 0x000fec0003800000 */
.L_x_9:
[----:B------:R-:W-:-:S04]  /*0b30*/  UIADD3 UR9, UPT, UPT, UR11, -0x1, URZ ;  /* 0xffffffff0b097890 */ /* 0x000fc8000fffe0ff */
[----:B------:R-:W-:-:S09]  /*0b40*/  UISETP.NE.AND UP0, UPT, UR6, UR9, UPT ;  /* 0x000000090600728c */ /* 0x000fd2000bf05270 */
[----:B------:R-:W-:Y:S05]  /*0b50*/  BRA.U UP0, `(.L_x_10) ;  /* 0x0000000100087547 */ /* 0x000fea000b800000 */
[----:B0-----:R0:W5:Y:S01]  /*0b60*/  LDG.E.S8 R0, desc[UR14][R2.64+0x1] ;  /* 0x0000010e02007981 */ /* 0x001162000c1e1300 */
[----:B------:R-:W-:Y:S05]  /*0b70*/  BRA `(.L_x_7) ;  /* 0x0000000400687947 */ /* 0x000fea0003800000 */
.L_x_10:
[----:B------:R-:W-:-:S09]  /*0b80*/  UISETP.NE.AND UP0, UPT, UR6, UR11, UPT ;  /* 0x0000000b0600728c */ /* 0x000fd2000bf05270 */
[----:B------:R-:W-:Y:S05]  /*0b90*/  BRA.U UP0, `(.L_x_11) ;  /* 0x0000000100ac7547 */ /* 0x000fea000b800000 */
[----:B------:R-:W-:Y:S02]  /*0ba0*/  UIADD3 UR11, UP0, UPT, UR11, UR4, URZ ;  /* 0x000000040b0b7290 */ /* 0x000fe4000ff1e0ff */
[----:B------:R-:W-:Y:S02]  /*0bb0*/  UIADD3 UR9, UP1, UPT, UR9, UR4, URZ ;  /* 0x0000000409097290 */ /* 0x000fe4000ff3e0ff */
[----:B------:R-:W-:Y:S02]  /*0bc0*/  UIADD3 UR16, UP2, UPT, UR8, UR4, URZ ;  /* 0x0000000408107290 */ /* 0x000fe4000ff5e0ff */
[----:B------:R-:W-:Y:S01]  /*0bd0*/  UIADD3 UR8, UPT, UPT, UR8, 0x1, URZ ;  /* 0x0000000108087890 */ /* 0x000fe2000fffe0ff */
[----:B------:R-:W-:Y:S01]  /*0be0*/  IMAD.U32 R4, RZ, RZ, UR11 ;  /* 0x0000000bff047e24 */ /* 0x000fe2000f8e00ff */
[----:B------:R-:W-:Y:S01]  /*0bf0*/  UIADD3 UR17, UP3, UPT, UR7, UR4, URZ ;  /* 0x0000000407117290 */ /* 0x000fe2000ff7e0ff */
[----:B------:R-:W-:Y:S01]  /*0c00*/  IMAD.U32 R6, RZ, RZ, UR9 ;  /* 0x00000009ff067e24 */ /* 0x000fe2000f8e00ff */
[----:B------:R-:W-:-:S02]  /*0c10*/  UIADD3.X UR12, UPT, UPT, URZ, UR5, URZ, UP0, !UPT ;  /* 0x00000005ff0c7290 */ /* 0x000fc400087fe4ff */
[----:B------:R-:W-:Y:S02]  /*0c20*/  UIADD3 UR10, UPT, UPT, UR7, -0x1, URZ ;  /* 0xffffffff070a7890 */ /* 0x000fe4000fffe0ff */
[----:B------:R-:W-:Y:S02]  /*0c30*/  UIADD3.X UR13, UPT, UPT, URZ, UR5, URZ, UP1, !UPT ;  /* 0x00000005ff0d7290 */ /* 0x000fe40008ffe4ff */
[----:B------:R-:W-:Y:S01]  /*0c40*/  UIADD3 UR7, UPT, UPT, UR7, 0x1, URZ ;  /* 0x0000000107077890 */ /* 0x000fe2000fffe0ff */
[----:B------:R-:W-:Y:S01]  /*0c50*/  MOV R5, UR12 ;  /* 0x0000000c00057c02 */ /* 0x000fe20008000f00 */
[----:B------:R-:W-:Y:S02]  /*0c60*/  UIADD3 UR8, UP0, UPT, UR8, UR4, URZ ;  /* 0x0000000408087290 */ /* 0x000fe4000ff1e0ff */
[----:B------:R-:W-:Y:S01]  /*0c70*/  UIADD3.X UR9, UPT, UPT, URZ, UR5, URZ, UP3, !UPT ;  /* 0x00000005ff097290 */ /* 0x000fe20009ffe4ff */
[----:B------:R-:W-:Y:S01]  /*0c80*/  IMAD.U32 R7, RZ, RZ, UR13 ;  /* 0x0000000dff077e24 */ /* 0x000fe2000f8e00ff */
[----:B------:R-:W-:Y:S01]  /*0c90*/  UIADD3.X UR11, UPT, UPT, URZ, UR5, URZ, UP2, !UPT ;  /* 0x00000005ff0b7290 */ /* 0x000fe200097fe4ff */
[----:B0-----:R0:W2:Y:S01]  /*0ca0*/  LDG.E.S8 R0, desc[UR14][R4.64+0x1] ;  /* 0x0000010e04007981 */ /* 0x0010a2000c1e1300 */
[----:B------:R-:W-:-:S02]  /*0cb0*/  UIADD3 UR10, UP1, UPT, UR10, UR4, URZ ;  /* 0x000000040a0a7290 */ /* 0x000fc4000ff3e0ff */
[----:B------:R-:W-:Y:S01]  /*0cc0*/  UIADD3 UR7, UP2, UPT, UR7, UR4, URZ ;  /* 0x0000000407077290 */ /* 0x000fe2000ff5e0ff */
[----:B------:R-:W-:Y:S01]  /*0cd0*/  MOV R11, UR9 ;  /* 0x00000009000b7c02 */ /* 0x000fe20008000f00 */
[----:B------:R-:W-:Y:S01]  /*0ce0*/  UIADD3.X UR4, UPT, UPT, URZ, UR5, URZ, UP0, !UPT ;  /* 0x00000005ff047290 */ /* 0x000fe200087fe4ff */
[----:B------:R1:W2:Y:S01]  /*0cf0*/  LDG.E.S8 R15, desc[UR14][R6.64] ;  /* 0x0000000e060f7981 */ /* 0x0002a2000c1e1300 */
[----:B------:R-:W-:Y:S01]  /*0d00*/  UIADD3.X UR9, UPT, UPT, URZ, UR5, URZ, UP1, !UPT ;  /* 0x00000005ff097290 */ /* 0x000fe20008ffe4ff */
[----:B------:R-:W-:Y:S01]  /*0d10*/  IMAD.U32 R9, RZ, RZ, UR11 ;  /* 0x0000000bff097e24 */ /* 0x000fe2000f8e00ff */
[----:B------:R-:W-:Y:S01]  /*0d20*/  MOV R8, UR16 ;  /* 0x0000001000087c02 */ /* 0x000fe20008000f00 */
[----:B0-----:R-:W-:Y:S01]  /*0d30*/  IMAD.U32 R4, RZ, RZ, UR8 ;  /* 0x00000008ff047e24 */ /* 0x001fe2000f8e00ff */
[----:B------:R-:W-:Y:S01]  /*0d40*/  MOV R5, UR4 ;  /* 0x0000000400057c02 */ /* 0x000fe20008000f00 */
[----:B------:R-:W-:Y:S01]  /*0d50*/  UIADD3.X UR5, UPT, UPT, URZ, UR5, URZ, UP2, !UPT ;  /* 0x00000005ff057290 */ /* 0x000fe200097fe4ff */
[----:B------:R-:W-:Y:S01]  /*0d60*/  IMAD.U32 R10, RZ, RZ, UR17 ;  /* 0x00000011ff0a7e24 */ /* 0x000fe2000f8e00ff */
[----:B------:R-:W3:Y:S01]  /*0d70*/  LDG.E.S8 R9, desc[UR14][R8.64] ;  /* 0x0000000e08097981 */ /* 0x000ee2000c1e1300 */
[----:B-1----:R-:W-:Y:S01]  /*0d80*/  MOV R7, UR9 ;  /* 0x0000000900077c02 */ /* 0x002fe20008000f00 */
[----:B------:R-:W-:-:S02]  /*0d90*/  IMAD.U32 R6, RZ, RZ, UR10 ;  /* 0x0000000aff067e24 */ /* 0x000fc4000f8e00ff */
[----:B------:R-:W3:Y:S01]  /*0da0*/  LDG.E.S8 R4, desc[UR14][R4.64] ;  /* 0x0000000e04047981 */ /* 0x000ee2000c1e1300 */
[----:B------:R-:W-:Y:S01]  /*0db0*/  MOV R13, UR5 ;  /* 0x00000005000d7c02 */ /* 0x000fe20008000f00 */
[----:B------:R-:W-:Y:S02]  /*0dc0*/  IMAD.U32 R12, RZ, RZ, UR7 ;  /* 0x00000007ff0c7e24 */ /* 0x000fe4000f8e00ff */
[----:B------:R-:W4:Y:S04]  /*0dd0*/  LDG.E.S8 R10, desc[UR14][R10.64] ;  /* 0x0000000e0a0a7981 */ /* 0x000f28000c1e1300 */
[----:B------:R-:W4:Y:S04]  /*0de0*/  LDG.E.S8 R7, desc[UR14][R6.64] ;  /* 0x0000000e06077981 */ /* 0x000f28000c1e1300 */
[----:B------:R-:W5:Y:S01]  /*0df0*/  LDG.E.S8 R13, desc[UR14][R12.64] ;  /* 0x0000000e0c0d7981 */ /* 0x000f62000c1e1300 */
[----:B--2---:R-:W-:-:S05]  /*0e00*/  IMAD R0, R15, 0x2, R0 ;  /* 0x000000020f007824 */ /* 0x004fca00078e0200 */
[----:B---3--:R-:W-:-:S04]  /*0e10*/  IADD3 R0, PT, PT, R4, R0, R9 ;  /* 0x0000000004007210 */ /* 0x008fc80007ffe009 */
[----:B----4-:R-:W-:-:S04]  /*0e20*/  IADD3 R0, PT, PT, R10, R0, R7 ;  /* 0x000000000a007210 */ /* 0x010fc80007ffe007 */
[----:B-----5:R-:W-:Y:S01]  /*0e30*/  IADD3 R0, PT, PT, R13, R0, RZ ;  /* 0x000000000d007210 */ /* 0x020fe20007ffe0ff */
[----:B------:R-:W-:Y:S06]  /*0e40*/  BRA `(.L_x_7) ;  /* 0x0000000000b47947 */ /* 0x000fec0003800000 */
.L_x_11:
        /* <DEDUP_REMOVED lines=13> */
[----:B------:R-:W-:Y:S01]  /*0f20*/  MOV R11, UR17 ;  /* 0x00000011000b7c02 */ /* 0x000fe20008000f00 */
[----:B------:R-:W-:Y:S02]  /*0f30*/  UIADD3 UR11, UPT, UPT, UR7, -0x1, URZ ;  /* 0xffffffff070b7890 */ /* 0x000fe4000fffe0ff */
[----:B------:R-:W-:Y:S01]  /*0f40*/  UIADD3.X UR12, UPT, UPT, URZ, UR5, URZ, UP0, !UPT ;  /* 0x00000005ff0c7290 */ /* 0x000fe200087fe4ff */
[----:B------:R-:W-:Y:S01]  /*0f50*/  IMAD.U32 R4, RZ, RZ, UR9 ;  /* 0x00000009ff047e24 */ /* 0x000fe2000f8e00ff */
[----:B------:R-:W-:Y:S01]  /*0f60*/  UIADD3.X UR13, UPT, UPT, URZ, UR5, URZ, UP1, !UPT ;  /* 0x00000005ff0d7290 */ /* 0x000fe20008ffe4ff */
[----:B------:R-:W-:Y:S01]  /*0f70*/  IMAD.U32 R6, RZ, RZ, UR10 ;  /* 0x0000000aff067e24 */ /* 0x000fe2000f8e00ff */
[----:B------:R-:W-:Y:S01]  /*0f80*/  UIADD3 UR8, UP0, UPT, UR8, UR4, URZ ;  /* 0x0000000408087290 */ /* 0x000fe2000ff1e0ff */
[----:B------:R0:W3:Y:S01]  /*0f90*/  LDG.E.S8 R15, desc[UR14][R8.64] ;  /* 0x0000000e080f7981 */ /* 0x0000e2000c1e1300 */
[----:B------:R-:W-:-:S02]  /*0fa0*/  UIADD3 UR7, UPT, UPT, UR7, 0x1, URZ ;  /* 0x0000000107077890 */ /* 0x000fc4000fffe0ff */
[----:B------:R-:W-:Y:S01]  /*0fb0*/  UIADD3 UR11, UP1, UPT, UR11, UR4, URZ ;  /* 0x000000040b0b7290 */ /* 0x000fe2000ff3e0ff */
[----:B------:R1:W4:Y:S01]  /*0fc0*/  LDG.E.S8 R12, desc[UR14][R10.64] ;  /* 0x0000000e0a0c7981 */ /* 0x000322000c1e1300 */
[----:B------:R-:W-:Y:S01]  /*0fd0*/  UIADD3.X UR9, UPT, UPT, URZ, UR5, URZ, UP0, !UPT ;  /* 0x00000005ff097290 */ /* 0x000fe200087fe4ff */
[----:B------:R-:W-:Y:S01]  /*0fe0*/  MOV R5, UR12 ;  /* 0x0000000c00057c02 */ /* 0x000fe20008000f00 */
[----:B------:R-:W-:Y:S01]  /*0ff0*/  UIADD3 UR7, UP0, UPT, UR7, UR4, URZ ;  /* 0x0000000407077290 */ /* 0x000fe2000ff1e0ff */
[----:B------:R-:W-:Y:S01]  /*1000*/  MOV R7, UR13 ;  /* 0x0000000d00077c02 */ /* 0x000fe20008000f00 */
[----:B------:R-:W-:Y:S01]  /*1010*/  UIADD3.X UR4, UPT, UPT, URZ, UR5, URZ, UP1, !UPT ;  /* 0x00000005ff047290 */ /* 0x000fe20008ffe4ff */
[----:B0-----:R-:W-:Y:S01]  /*1020*/  IMAD.U32 R8, RZ, RZ, UR8 ;  /* 0x00000008ff087e24 */ /* 0x001fe2000f8e00ff */
[----:B------:R-:W-:Y:S01]  /*1030*/  MOV R9, UR9 ;  /* 0x0000000900097c02 */ /* 0x000fe20008000f00 */
[----:B------:R0:W2:Y:S01]  /*1040*/  LDG.E.S8 R13, desc[UR14][R4.64] ;  /* 0x0000000e040d7981 */ /* 0x0000a2000c1e1300 */
[----:B------:R-:W-:-:S03]  /*1050*/  UIADD3.X UR5, UPT, UPT, URZ, UR5, URZ, UP0, !UPT ;  /* 0x00000005ff057290 */ /* 0x000fc600087fe4ff */
[----:B------:R-:W2:Y:S01]  /*1060*/  LDG.E.S8 R6, desc[UR14][R6.64] ;  /* 0x0000000e06067981 */ /* 0x000ea2000c1e1300 */
[----:B-1----:R-:W-:Y:S01]  /*1070*/  MOV R11, UR4 ;  /* 0x00000004000b7c02 */ /* 0x002fe20008000f00 */
[----:B------:R-:W-:Y:S02]  /*1080*/  IMAD.U32 R10, RZ, RZ, UR11 ;  /* 0x0000000bff0a7e24 */ /* 0x000fe4000f8e00ff */
        /* <DEDUP_REMOVED lines=8> */
[----:B-----5:R-:W-:-:S07]  /*1110*/  IMAD.IADD R0, R5, 0x1, R0 ;  /* 0x0000000105007824 */ /* 0x020fce00078e0200 */
.L_x_7:
[----:B0-----:R-:W2:Y:S02]  /*1120*/  LDG.E.U8 R2, desc[UR14][R2.64] ;  /* 0x0000000e02027981 */ /* 0x001ea4000c1e1100 */
[----:B--2---:R-:W-:-:S13]  /*1130*/  ISETP.NE.AND P0, PT, R2, 0x1, PT ;  /* 0x000000010200780c */ /* 0x004fda0003f05270 */
[----:B------:R-:W-:Y:S05]  /*1140*/  @P0 BRA `(.L_x_12) ;  /* 0x0000000000500947 */ /* 0x000fea0003800000 */
[----:B-----5:R-:W-:-:S13]  /*1150*/  ISETP.GT.AND P0, PT, R0, 0x1, PT ;  /* 0x000000010000780c */ /* 0x020fda0003f04270 */
[----:B------:R-:W0:Y:S02]  /*1160*/  @!P0 LDC.64 R2, c[0x0][0x388] ;  /* 0x0000e200ff028b82 */ /* 0x000e240000000a00 */
[----:B0-----:R-:W-:-:S04]  /*1170*/  @!P0 IADD3 R2, P1, PT, R2, UR6, RZ ;  /* 0x0000000602028c10 */ /* 0x001fc8000ff3e0ff */
[----:B------:R-:W-:-:S05]  /*1180*/  @!P0 IADD3.X R3, PT, PT, RZ, R3, RZ, P1, !PT ;  /* 0x00000003ff038210 */ /* 0x000fca0000ffe4ff */
[----:B------:R0:W-:Y:S01]  /*1190*/  @!P0 STG.E.U8 desc[UR14][R2.64], RZ ;  /* 0x000000ff02008986 */ /* 0x0001e2000c10110e */
[----:B------:R-:W-:Y:S05]  /*11a0*/  @!P0 EXIT ;  /* 0x000000000000894d */ /* 0x000fea0003800000 */
[----:B------:R-:W-:-:S13]  /*11b0*/  ISETP.GE.U32.AND P0, PT, R0, 0x4, PT ;  /* 0x000000040000780c */ /* 0x000fda0003f06070 */
[----:B0-----:R-:W0:Y:S02]  /*11c0*/  @P0 LDC.64 R2, c[0x0][0x388] ;  /* 0x0000e200ff020b82 */ /* 0x001e240000000a00 */
[----:B0-----:R-:W-:-:S05]  /*11d0*/  @P0 IADD3 R2, P1, PT, R2, UR6, RZ ;  /* 0x0000000602020c10 */ /* 0x001fca000ff3e0ff */
[----:B------:R-:W-:-:S05]  /*11e0*/  @P0 IMAD.X R3, RZ, RZ, R3, P1 ;  /* 0x000000ffff030224 */ /* 0x000fca00008e0603 */
[----:B------:R0:W-:Y:S01]  /*11f0*/  @P0 STG.E.U8 desc[UR14][R2.64], RZ ;  /* 0x000000ff02000986 */ /* 0x0001e2000c10110e */
[----:B------:R-:W-:Y:S05]  /*1200*/  @P0 EXIT ;  /* 0x000000000000094d */ /* 0x000fea0003800000 */
[----:B------:R-:W1:Y:S01]  /*1210*/  LDCU.64 UR4, c[0x0][0x388] ;  /* 0x00007100ff0477ac */ /* 0x000e620008000a00 */
[----:B------:R-:W-:Y:S01]  /*1220*/  HFMA2 R0, -RZ, RZ, 0, 5.9604644775390625e-08 ;  /* 0x00000001ff007431 */ /* 0x000fe200000001ff */
[----:B-1----:R-:W-:-:S04]  /*1230*/  UIADD3 UR4, UP0, UPT, UR6, UR4, URZ ;  /* 0x0000000406047290 */ /* 0x002fc8000ff1e0ff */
[----:B------:R-:W-:Y:S02]  /*1240*/  UIADD3.X UR5, UPT, UPT, URZ, UR5, URZ, UP0, !UPT ;  /* 0x00000005ff057290 */ /* 0x000fe400087fe4ff */
[----:B0-----:R-:W-:-:S04]  /*1250*/  IMAD.U32 R2, RZ, RZ, UR4 ;  /* 0x00000004ff027e24 */ /* 0x001fc8000f8e00ff */
[----:B------:R-:W-:-:S05]  /*1260*/  MOV R3, UR5 ;  /* 0x0000000500037c02 */ /* 0x000fca0008000f00 */
[----:B------:R-:W-:Y:S01]  /*1270*/  STG.E.U8 desc[UR14][R2.64], R0 ;  /* 0x0000000002007986 */ /* 0x000fe2000c10110e */
[----:B------:R-:W-:Y:S05]  /*1280*/  EXIT ;  /* 0x000000000000794d */ /* 0x000fea0003800000 */
.L_x_12:
[----:B------:R-:W0:Y:S01]  /*1290*/  LDCU.64 UR4, c[0x0][0x388] ;  /* 0x00007100ff0477ac */ /* 0x000e220008000a00 */
[----:B-----5:R-:W-:-:S04]  /*12a0*/  ISETP.NE.AND P0, PT, R0, 0x3, PT ;  /* 0x000000030000780c */ /* 0x020fc80003f05270 */
[----:B------:R-:W-:Y:S01]  /*12b0*/  SEL R5, RZ, 0x1, P0 ;  /* 0x00000001ff057807 */ /* 0x000fe20000000000 */
[----:B0-----:R-:W-:-:S04]  /*12c0*/  UIADD3 UR4, UP0, UPT, UR6, UR4, URZ ;  /* 0x0000000406047290 */ /* 0x001fc8000ff1e0ff */
[----:B------:R-:W-:Y:S02]  /*12d0*/  UIADD3.X UR5, UPT, UPT, URZ, UR5, URZ, UP0, !UPT ;  /* 0x00000005ff057290 */ /* 0x000fe400087fe4ff */
[----:B------:R-:W-:-:S04]  /*12e0*/  IMAD.U32 R2, RZ, RZ, UR4 ;  /* 0x00000004ff027e24 */ /* 0x000fc8000f8e00ff */
[----:B------:R-:W-:-:S05]  /*12f0*/  MOV R3, UR5 ;  /* 0x0000000500037c02 */ /* 0x000fca0008000f00 */
[----:B------:R-:W-:Y:S01]  /*1300*/  STG.E.U8 desc[UR14][R2.64], R5 ;  /* 0x0000000502007986 */ /* 0x000fe2000c10110e */
[----:B------:R-:W-:Y:S05]  /*1310*/  EXIT ;  /* 0x000000000000794d */ /* 0x000fea0003800000 */
.L_x_13:
        /* <DEDUP_REMOVED lines=14> */
.L_x_15:


//--------------------- .nv.shared.reserved.0     --------------------------
	.section	.nv.shared.reserved.0,"aw",@nobits
	.weak		__nv_reservedSMEM_offset_0_alias
	.size		__nv_reservedSMEM_offset_0_alias, 0, 64
	.other		__nv_reservedSMEM_offset_0_alias,@"STO_CUDA_RESERVED_SHARED STV_DEFAULT"
__nv_reservedSMEM_offset_0_alias:
	.zero		0
	.zero		64


//--------------------- .nv.constant0._Z8GLKernelP6uchar4PbS1_iib --------------------------
	.section	.nv.constant0._Z8GLKernelP6uchar4PbS1_iib,"a",@progbits
	.sectionflags	@""
	.align	4
.nv.constant0._Z8GLKernelP6uchar4PbS1_iib:
	.zero		929


//--------------------- .nv.constant0._Z13NextGenKernelPbS_ii --------------------------
	.section	.nv.constant0._Z13NextGenKernelPbS_ii,"a",@progbits
	.sectionflags	@""
	.align	4
.nv.constant0._Z13NextGenKernelPbS_ii:
	.zero		920


//--------------------- SYMBOLS --------------------------

	.type		.nv.reservedSmem.offset0,@object
	.size		.nv.reservedSmem.offset0,0x4
